// auto-generated by cutlass_sweep.sparse_gemm — config: {"arch": "sm_90", "cluster_m": 1, "cluster_n": 2, "dtype": "bf16", "tile_k": 64, "tile_m": 256, "tile_n": 256}
#include "cutlass/cutlass.h"
#include "cutlass/gemm/collective/collective_builder.hpp"
#include "cutlass/gemm/device/gemm_universal_adapter.h"
#include "cutlass/gemm/kernel/gemm_universal.hpp"
#include "cutlass/epilogue/collective/collective_builder.hpp"

using Elem = cutlass::bfloat16_t;
using Acc  = float;
using TileShape    = cute::Shape<cute::_256, cute::_256, cute::_64>;
using ClusterShape = cute::Shape<cute::_1, cute::_2, cute::_1>;

using CollectiveEpilogue = typename cutlass::epilogue::collective::CollectiveBuilder<
    cutlass::arch::Sm90, cutlass::arch::OpClassSparseTensorOp,
    TileShape, ClusterShape,
    cutlass::epilogue::collective::EpilogueTileAuto,
    Acc, Acc,
    Acc, cutlass::layout::ColumnMajor, 128 / cutlass::sizeof_bits<Acc>::value,
    Acc, cutlass::layout::ColumnMajor, 128 / cutlass::sizeof_bits<Acc>::value,
    cutlass::epilogue::collective::EpilogueScheduleAuto
  >::CollectiveOp;

using CollectiveMainloop = typename cutlass::gemm::collective::CollectiveBuilder<
    cutlass::arch::Sm90, cutlass::arch::OpClassSparseTensorOp,
    Elem, cutlass::layout::RowMajor, 128 / cutlass::sizeof_bits<Elem>::value,
    Elem, cutlass::layout::ColumnMajor, 128 / cutlass::sizeof_bits<Elem>::value,
    Acc,
    TileShape, ClusterShape,
    cutlass::gemm::collective::StageCountAutoCarveout<static_cast<int>(sizeof(typename CollectiveEpilogue::SharedStorage))>,
    cutlass::gemm::collective::KernelScheduleAuto
  >::CollectiveOp;

using GemmKernel = cutlass::gemm::kernel::GemmUniversal<
    cute::Shape<int,int,int,int>,
    CollectiveMainloop,
    CollectiveEpilogue
>;
using Gemm = cutlass::gemm::device::GemmUniversalAdapter<GemmKernel>;

auto* _anchor = &cutlass::device_kernel<GemmKernel>;


// ===== COMPILED SASS (sm_90a) =====

	.target	sm_90a

	.elftype	@"ET_EXEC"


//--------------------- .note.nv.tkinfo           --------------------------
	.section	.note.nv.tkinfo,"",@"SHT_NOTE"
	.sectionflags	@"SHF_NOTE_NV_TKINFO"
	.tkinfo
        /*0018*/ 	.word	0x00000002
        /*0030*/ 	.string	""
        /*0030*/ 	.string	"ptxas"
        /*0030*/ 	.string	"Cuda compilation tools, release 13.0, V13.0.88"
        /*0030*/ 	.string	"Build cuda_13.0.r13.0/compiler.36424714_0"
        /*0030*/ 	.string	"-arch sm_90a -m 64 "



//--------------------- .note.nv.cuinfo           --------------------------
	.section	.note.nv.cuinfo,"",@"SHT_NOTE"
	.sectionflags	@"SHF_NOTE_NV_CUINFO"
        /*0018*/ 	.short	0x0002
        /*001a*/ 	.short	0x005a
        /*001c*/ 	.short	0x0082
	.zero		2


//--------------------- .nv.info                  --------------------------
	.section	.nv.info,"",@"SHT_CUDA_INFO"
	.align	4


	//----- nvinfo : EIATTR_REGCOUNT
	.align		4
        /*0000*/ 	.byte	0x04, 0x2f
        /*0002*/ 	.short	(.L_12 - .L_11)
	.align		4
.L_11:
        /*0004*/ 	.word	index@(_ZN7cutlass13device_kernelINS_4gemm6kernel13GemmUniversalIN4cute5tupleIJiiiiEEENS1_10collective13CollectiveMmaINS1_40MainloopSm90TmaGmmaWarpSpecializedSparseILi4ENS5_IJNS4_1CILi1EEENSA_ILi2EEESB_EEENS1_35KernelTmaWarpSpecializedCooperativeEEENS5_IJNSA_ILi256EEESG_NSA_ILi64EEEEEENS_10bfloat16_tENS5_IJNS4_6LayoutINS5_IJiNS5_IJSC_iEEEiEEENS5_IJlNS5_IJSB_SC_EEElEEEEENSK_INS5_IJNS5_IJNS5_IJNSA_ILi8EEESC_NSA_ILi4EEEEEEiEEENS5_IJNS5_IJNSA_ILi16EEESC_SC_EEEiEEEiEEENS5_IJNS5_IJNS5_IJSH_SU_NSA_ILi1024EEEEEENSA_ILi4096EEEEEENS5_IJNS5_IJSB_NSA_ILi512EEENSA_ILi32EEEEEElEEElEEEEEEEESJ_NS5_IJlSB_lEEENS4_8TiledMMAINS4_8MMA_AtomIJNS4_4SM904GMMA6SPARSE29GMMA_64x256x32_F32BF16BF16_SSILNS1D_5MajorE0ELS1G_0ELNS1D_7ScaleInE1ELS1H_1ELNS1D_9SparseSelE0EEEEEENSK_INS5_IJSC_SB_SB_EEENS5_IJSB_NSA_ILi0EEES1M_EEEEENS5_IJNS4_10UnderscoreES1P_S1P_EEEEENS4_23SM90_TMA_LOAD_MULTICASTENS4_14ComposedLayoutINS4_7SwizzleILi2ELi4ELi3EEENS4_25smem_sparse_ptr_flag_bitsILi2ELi16EEENSK_INS5_IJNS5_IJSB_SQ_EEENS5_IJSC_S13_EEEEEENS5_IJNS5_IJS1M_SH_EEESN_EEEEEEEvNS4_8identityENS4_13SM90_TMA_LOADENS1T_INS1U_ILi3ELi4ELi3EEENS4_18smem_ptr_flag_bitsILi16EEENSK_INS5_IJSQ_SH_EEENS5_IJSH_SB_EEEEEEEvS25_EENS_8epilogue10collective6detail29Sm90TmaWarpSpecializedAdapterINS2G_15DefaultEpilogueIfNS5_IJSB_llEEES2K_NS2F_6thread17LinearCombinationIfLi1EffLNS2L_9ScaleType4KindE0ELNS_15FloatRoundStyleE2EfEENS1_15EpilogueDefaultEEEEEvvEEEEvNT_6ParamsE)
        /*0008*/ 	.word	0x000000a8


	//----- nvinfo : EIATTR_FRAME_SIZE
	.align		4
.L_12:
        /*000c*/ 	.byte	0x04, 0x11
        /*000e*/ 	.short	(.L_14 - .L_13)
	.align		4
.L_13:
        /*0010*/ 	.word	index@(_ZN7cutlass13device_kernelINS_4gemm6kernel13GemmUniversalIN4cute5tupleIJiiiiEEENS1_10collective13CollectiveMmaINS1_40MainloopSm90TmaGmmaWarpSpecializedSparseILi4ENS5_IJNS4_1CILi1EEENSA_ILi2EEESB_EEENS1_35KernelTmaWarpSpecializedCooperativeEEENS5_IJNSA_ILi256EEESG_NSA_ILi64EEEEEENS_10bfloat16_tENS5_IJNS4_6LayoutINS5_IJiNS5_IJSC_iEEEiEEENS5_IJlNS5_IJSB_SC_EEElEEEEENSK_INS5_IJNS5_IJNS5_IJNSA_ILi8EEESC_NSA_ILi4EEEEEEiEEENS5_IJNS5_IJNSA_ILi16EEESC_SC_EEEiEEEiEEENS5_IJNS5_IJNS5_IJSH_SU_NSA_ILi1024EEEEEENSA_ILi4096EEEEEENS5_IJNS5_IJSB_NSA_ILi512EEENSA_ILi32EEEEEElEEElEEEEEEEESJ_NS5_IJlSB_lEEENS4_8TiledMMAINS4_8MMA_AtomIJNS4_4SM904GMMA6SPARSE29GMMA_64x256x32_F32BF16BF16_SSILNS1D_5MajorE0ELS1G_0ELNS1D_7ScaleInE1ELS1H_1ELNS1D_9SparseSelE0EEEEEENSK_INS5_IJSC_SB_SB_EEENS5_IJSB_NSA_ILi0EEES1M_EEEEENS5_IJNS4_10UnderscoreES1P_S1P_EEEEENS4_23SM90_TMA_LOAD_MULTICASTENS4_14ComposedLayoutINS4_7SwizzleILi2ELi4ELi3EEENS4_25smem_sparse_ptr_flag_bitsILi2ELi16EEENSK_INS5_IJNS5_IJSB_SQ_EEENS5_IJSC_S13_EEEEEENS5_IJNS5_IJS1M_SH_EEESN_EEEEEEEvNS4_8identityENS4_13SM90_TMA_LOADENS1T_INS1U_ILi3ELi4ELi3EEENS4_18smem_ptr_flag_bitsILi16EEENSK_INS5_IJSQ_SH_EEENS5_IJSH_SB_EEEEEEEvS25_EENS_8epilogue10collective6detail29Sm90TmaWarpSpecializedAdapterINS2G_15DefaultEpilogueIfNS5_IJSB_llEEES2K_NS2F_6thread17LinearCombinationIfLi1EffLNS2L_9ScaleType4KindE0ELNS_15FloatRoundStyleE2EfEENS1_15EpilogueDefaultEEEEEvvEEEEvNT_6ParamsE)
        /*0014*/ 	.word	0x00000668


	//----- nvinfo : EIATTR_MIN_STACK_SIZE
	.align		4
.L_14:
        /*0018*/ 	.byte	0x04, 0x12
        /*001a*/ 	.short	(.L_16 - .L_15)
	.align		4
.L_15:
        /*001c*/ 	.word	index@(_ZN7cutlass13device_kernelINS_4gemm6kernel13GemmUniversalIN4cute5tupleIJiiiiEEENS1_10collective13CollectiveMmaINS1_40MainloopSm90TmaGmmaWarpSpecializedSparseILi4ENS5_IJNS4_1CILi1EEENSA_ILi2EEESB_EEENS1_35KernelTmaWarpSpecializedCooperativeEEENS5_IJNSA_ILi256EEESG_NSA_ILi64EEEEEENS_10bfloat16_tENS5_IJNS4_6LayoutINS5_IJiNS5_IJSC_iEEEiEEENS5_IJlNS5_IJSB_SC_EEElEEEEENSK_INS5_IJNS5_IJNS5_IJNSA_ILi8EEESC_NSA_ILi4EEEEEEiEEENS5_IJNS5_IJNSA_ILi16EEESC_SC_EEEiEEEiEEENS5_IJNS5_IJNS5_IJSH_SU_NSA_ILi1024EEEEEENSA_ILi4096EEEEEENS5_IJNS5_IJSB_NSA_ILi512EEENSA_ILi32EEEEEElEEElEEEEEEEESJ_NS5_IJlSB_lEEENS4_8TiledMMAINS4_8MMA_AtomIJNS4_4SM904GMMA6SPARSE29GMMA_64x256x32_F32BF16BF16_SSILNS1D_5MajorE0ELS1G_0ELNS1D_7ScaleInE1ELS1H_1ELNS1D_9SparseSelE0EEEEEENSK_INS5_IJSC_SB_SB_EEENS5_IJSB_NSA_ILi0EEES1M_EEEEENS5_IJNS4_10UnderscoreES1P_S1P_EEEEENS4_23SM90_TMA_LOAD_MULTICASTENS4_14ComposedLayoutINS4_7SwizzleILi2ELi4ELi3EEENS4_25smem_sparse_ptr_flag_bitsILi2ELi16EEENSK_INS5_IJNS5_IJSB_SQ_EEENS5_IJSC_S13_EEEEEENS5_IJNS5_IJS1M_SH_EEESN_EEEEEEEvNS4_8identityENS4_13SM90_TMA_LOADENS1T_INS1U_ILi3ELi4ELi3EEENS4_18smem_ptr_flag_bitsILi16EEENSK_INS5_IJSQ_SH_EEENS5_IJSH_SB_EEEEEEEvS25_EENS_8epilogue10collective6detail29Sm90TmaWarpSpecializedAdapterINS2G_15DefaultEpilogueIfNS5_IJSB_llEEES2K_NS2F_6thread17LinearCombinationIfLi1EffLNS2L_9ScaleType4KindE0ELNS_15FloatRoundStyleE2EfEENS1_15EpilogueDefaultEEEEEvvEEEEvNT_6ParamsE)
        /*0020*/ 	.word	0x00000668
.L_16:


//--------------------- .nv.compat                --------------------------
	.section	.nv.compat,"",@"SHT_CUDA_COMPAT_INFO"
	.align	4
        /*0000*/ 	.byte	0x02, 0x09, 0x01, 0x00, 0x02, 0x02, 0x04, 0x00, 0x02, 0x05, 0x05, 0x00, 0x03, 0x07, 0x01, 0x01
        /*0010*/ 	.byte	0x02, 0x03, 0x01, 0x00, 0x02, 0x06, 0x01, 0x00, 0x04, 0x0b, 0x08, 0x00, 0x00, 0x00, 0x00, 0x00
        /*0020*/ 	.byte	0x00, 0x00, 0x00, 0x00


//--------------------- .nv.info._ZN7cutlass13device_kernelINS_4gemm6kernel13GemmUniversalIN4cute5tupleIJiiiiEEENS1_10collective13CollectiveMmaINS1_40MainloopSm90TmaGmmaWarpSpecializedSparseILi4ENS5_IJNS4_1CILi1EEENSA_ILi2EEESB_EEENS1_35KernelTmaWarpSpecializedCooperativeEEENS5_IJNSA_ILi256EEESG_NSA_ILi64EEEEEENS_10bfloat16_tENS5_IJNS4_6LayoutINS5_IJiNS5_IJSC_iEEEiEEENS5_IJlNS5_IJSB_SC_EEElEEEEENSK_INS5_IJNS5_IJNS5_IJNSA_ILi8EEESC_NSA_ILi4EEEEEEiEEENS5_IJNS5_IJNSA_ILi16EEESC_SC_EEEiEEEiEEENS5_IJNS5_IJNS5_IJSH_SU_NSA_ILi1024EEEEEENSA_ILi4096EEEEEENS5_IJNS5_IJSB_NSA_ILi512EEENSA_ILi32EEEEEElEEElEEEEEEEESJ_NS5_IJlSB_lEEENS4_8TiledMMAINS4_8MMA_AtomIJNS4_4SM904GMMA6SPARSE29GMMA_64x256x32_F32BF16BF16_SSILNS1D_5MajorE0ELS1G_0ELNS1D_7ScaleInE1ELS1H_1ELNS1D_9SparseSelE0EEEEEENSK_INS5_IJSC_SB_SB_EEENS5_IJSB_NSA_ILi0EEES1M_EEEEENS5_IJNS4_10UnderscoreES1P_S1P_EEEEENS4_23SM90_TMA_LOAD_MULTICASTENS4_14ComposedLayoutINS4_7SwizzleILi2ELi4ELi3EEENS4_25smem_sparse_ptr_flag_bitsILi2ELi16EEENSK_INS5_IJNS5_IJSB_SQ_EEENS5_IJSC_S13_EEEEEENS5_IJNS5_IJS1M_SH_EEESN_EEEEEEEvNS4_8identityENS4_13SM90_TMA_LOADENS1T_INS1U_ILi3ELi4ELi3EEENS4_18smem_ptr_flag_bitsILi16EEENSK_INS5_IJSQ_SH_EEENS5_IJSH_SB_EEEEEEEvS25_EENS_8epilogue10collective6detail29Sm90TmaWarpSpecializedAdapterINS2G_15DefaultEpilogueIfNS5_IJSB_llEEES2K_NS2F_6thread17LinearCombinationIfLi1EffLNS2L_9ScaleType4KindE0ELNS_15FloatRoundStyleE2EfEENS1_15EpilogueDefaultEEEEEvvEEEEvNT_6ParamsE --------------------------
	.section	.nv.info._ZN7cutlass13device_kernelINS_4gemm6kernel13GemmUniversalIN4cute5tupleIJiiiiEEENS1_10collective13CollectiveMmaINS1_40MainloopSm90TmaGmmaWarpSpecializedSparseILi4ENS5_IJNS4_1CILi1EEENSA_ILi2EEESB_EEENS1_35KernelTmaWarpSpecializedCooperativeEEENS5_IJNSA_ILi256EEESG_NSA_ILi64EEEEEENS_10bfloat16_tENS5_IJNS4_6LayoutINS5_IJiNS5_IJSC_iEEEiEEENS5_IJlNS5_IJSB_SC_EEElEEEEENSK_INS5_IJNS5_IJNS5_IJNSA_ILi8EEESC_NSA_ILi4EEEEEEiEEENS5_IJNS5_IJNSA_ILi16EEESC_SC_EEEiEEEiEEENS5_IJNS5_IJNS5_IJSH_SU_NSA_ILi1024EEEEEENSA_ILi4096EEEEEENS5_IJNS5_IJSB_NSA_ILi512EEENSA_ILi32EEEEEElEEElEEEEEEEESJ_NS5_IJlSB_lEEENS4_8TiledMMAINS4_8MMA_AtomIJNS4_4SM904GMMA6SPARSE29GMMA_64x256x32_F32BF16BF16_SSILNS1D_5MajorE0ELS1G_0ELNS1D_7ScaleInE1ELS1H_1ELNS1D_9SparseSelE0EEEEEENSK_INS5_IJSC_SB_SB_EEENS5_IJSB_NSA_ILi0EEES1M_EEEEENS5_IJNS4_10UnderscoreES1P_S1P_EEEEENS4_23SM90_TMA_LOAD_MULTICASTENS4_14ComposedLayoutINS4_7SwizzleILi2ELi4ELi3EEENS4_25smem_sparse_ptr_flag_bitsILi2ELi16EEENSK_INS5_IJNS5_IJSB_SQ_EEENS5_IJSC_S13_EEEEEENS5_IJNS5_IJS1M_SH_EEESN_EEEEEEEvNS4_8identityENS4_13SM90_TMA_LOADENS1T_INS1U_ILi3ELi4ELi3EEENS4_18smem_ptr_flag_bitsILi16EEENSK_INS5_IJSQ_SH_EEENS5_IJSH_SB_EEEEEEEvS25_EENS_8epilogue10collective6detail29Sm90TmaWarpSpecializedAdapterINS2G_15DefaultEpilogueIfNS5_IJSB_llEEES2K_NS2F_6thread17LinearCombinationIfLi1EffLNS2L_9ScaleType4KindE0ELNS_15FloatRoundStyleE2EfEENS1_15EpilogueDefaultEEEEEvvEEEEvNT_6ParamsE,"",@"SHT_CUDA_INFO"
	.sectionflags	@""
	.align	4


	//----- nvinfo : EIATTR_CUDA_API_VERSION
	.align		4
        /*0000*/ 	.byte	0x04, 0x37
        /*0002*/ 	.short	(.L_18 - .L_17)
.L_17:
        /*0004*/ 	.word	0x00000082


	//----- nvinfo : EIATTR_KPARAM_INFO
	.align		4
.L_18:
        /*0008*/ 	.byte	0x04, 0x17
        /*000a*/ 	.short	(.L_20 - .L_19)
.L_19:
        /*000c*/ 	.word	0x00000000
        /*0010*/ 	.short	0x0000
        /*0012*/ 	.short	0x0070
        /*0014*/ 	.byte	0x00, 0xf0, 0x01, 0x14


	//----- nvinfo : EIATTR_SPARSE_MMA_MASK
	.align		4
.L_20:
        /*0018*/ 	.byte	0x03, 0x50
        /*001a*/ 	.short	0x0002


	//----- nvinfo : EIATTR_MAXREG_COUNT
	.align		4
        /*001c*/ 	.byte	0x03, 0x1b
        /*001e*/ 	.short	0x00a8


	//----- nvinfo : EIATTR_NUM_BARRIERS
	.align		4
        /*0020*/ 	.byte	0x02, 0x4c
        /*0022*/ 	.byte	0x01
	.zero		1


	//----- nvinfo : EIATTR_ANNOTATIONS
	.align		4
        /*0024*/ 	.byte	0x04, 0x55
        /*0026*/ 	.short	(.L_22 - .L_21)


	//   ....[0]....
.L_21:
        /*0028*/ 	.word	0x00000001
        /*002c*/ 	.byte	0xc0, 0x06, 0x00, 0x00, 0x01, 0x00, 0x00, 0x00, 0x80, 0x09, 0x00, 0x00, 0x01, 0x00, 0x00, 0x00
        /* <DEDUP_REMOVED lines=432> */
        /*1b3c*/ 	.byte	0x40, 0x8f, 0x01, 0x00, 0x01, 0x00, 0x00, 0x00, 0x60, 0x8f, 0x01, 0x00


	//----- nvinfo : EIATTR_MERCURY_ISA_VERSION
	.align		4
.L_22:
        /*1b48*/ 	.byte	0x03, 0x5f
        /*1b4a*/ 	.short	0x0101


	//----- nvinfo : EIATTR_INT_WARP_WIDE_INSTR_OFFSETS
	.align		4
        /*1b4c*/ 	.byte	0x04, 0x31
        /*1b4e*/ 	.short	(.L_24 - .L_23)


	//   ....[0]....
.L_23:
        /*1b50*/ 	.word	0x00000570


	//   ....[1]....
        /*1b54*/ 	.word	0x00000620


	//   ....[2]....
        /*1b58*/ 	.word	0x00000730


	//   ....[3]....
        /*1b5c*/ 	.word	0x00004bf0


	//----- nvinfo : EIATTR_COOP_GROUP_MASK_REGIDS
	.align		4
.L_24:
        /*1b60*/ 	.byte	0x04, 0x29
        /*1b62*/ 	.short	(.L_26 - .L_25)


	//   ....[0]....
.L_25:
        /*1b64*/ 	.word	0xffffffff


	//   ....[1]....
        /*1b68*/ 	.word	0xffffffff


	//   ....[2]....
        /*1b6c*/ 	.word	0xffffffff


	//   ....[3]....
        /*1b70*/ 	.word	0xffffffff


	//   ....[4]....
        /*1b74*/ 	.word	0xffffffff


	//   ....[5]....
        /*1b78*/ 	.word	0xffffffff


	//----- nvinfo : EIATTR_COOP_GROUP_INSTR_OFFSETS
	.align		4
.L_26:
        /*1b7c*/ 	.byte	0x04, 0x28
        /*1b7e*/ 	.short	(.L_28 - .L_27)


	//   ....[0]....
.L_27:
        /*1b80*/ 	.word	0x00000070


	//   ....[1]....
        /*1b84*/ 	.word	0x00000080


	//   ....[2]....
        /*1b88*/ 	.word	0x000001d0


	//   ....[3]....
        /*1b8c*/ 	.word	0x000003f0


	//   ....[4]....
        /*1b90*/ 	.word	0x00000800


	//   ....[5]....
        /*1b94*/ 	.word	0x00001f40


	//----- nvinfo : EIATTR_REG_RECONFIG
	.align		4
.L_28:
        /*1b98*/ 	.byte	0x01, 0x54
	.zero		2


	//----- nvinfo : EIATTR_MBARRIER_INSTR_OFFSETS
	.align		4
        /*1b9c*/ 	.byte	0x04, 0x39
        /*1b9e*/ 	.short	(.L_30 - .L_29)


	//   ....[0]....
.L_29:
        /*1ba0*/ 	.word	0x00000350
        /*1ba4*/ 	.word	0x000000ff
        /*1ba8*/ 	.word	0x00000000
        /*1bac*/ 	.short	0x0100
        /*1bae*/ 	.byte	0x07
	.zero		1


	//   ....[1]....
        /*1bb0*/ 	.word	0x00000360
        /*1bb4*/ 	.word	0x000000ff
        /*1bb8*/ 	.word	0x00000020
        /*1bbc*/ 	.short	0x0100
        /*1bbe*/ 	.byte	0x07
	.zero		1


	//   ....[2]....
        /*1bc0*/ 	.word	0x00000370
        /*1bc4*/ 	.word	0x000000ff
        /*1bc8*/ 	.word	0x00000008
        /*1bcc*/ 	.short	0x0100
        /*1bce*/ 	.byte	0x07
	.zero		1


	//   ....[3]....
        /*1bd0*/ 	.word	0x00000380
        /*1bd4*/ 	.word	0x000000ff
        /*1bd8*/ 	.word	0x00000028
        /*1bdc*/ 	.short	0x0100
        /*1bde*/ 	.byte	0x07
	.zero		1


	//   ....[4]....
        /*1be0*/ 	.word	0x00000390
        /*1be4*/ 	.word	0x000000ff
        /*1be8*/ 	.word	0x00000010
        /*1bec*/ 	.short	0x0100
        /*1bee*/ 	.byte	0x07
	.zero		1


	//   ....[5]....
        /*1bf0*/ 	.word	0x000003a0
        /*1bf4*/ 	.word	0x000000ff
        /*1bf8*/ 	.word	0x00000030
        /*1bfc*/ 	.short	0x0100
        /*1bfe*/ 	.byte	0x07
	.zero		1


	//   ....[6]....
        /*1c00*/ 	.word	0x000003b0
        /*1c04*/ 	.word	0x000000ff
        /*1c08*/ 	.word	0x00000018
        /*1c0c*/ 	.short	0x0100
        /*1c0e*/ 	.byte	0x07
	.zero		1


	//   ....[7]....
        /*1c10*/ 	.word	0x000003c0
        /*1c14*/ 	.word	0x000000ff
        /*1c18*/ 	.word	0x00000038
        /*1c1c*/ 	.short	0x0100
        /*1c1e*/ 	.byte	0x07
	.zero		1


	//   ....[8]....
        /*1c20*/ 	.word	0x00000770
        /*1c24*/ 	.word	0x000000ff
        /*1c28*/ 	.word	0x00000050
        /*1c2c*/ 	.short	0x0100
        /*1c2e*/ 	.byte	0x0e
	.zero		1


	//   ....[9]....
        /*1c30*/ 	.word	0x000007b0
        /*1c34*/ 	.word	0x000000ff
        /*1c38*/ 	.word	0x00000058
        /*1c3c*/ 	.short	0x0100
        /*1c3e*/ 	.byte	0x0e
	.zero		1


	//   ....[10]....
        /*1c40*/ 	.word	0x00002160
        /*1c44*/ 	.word	0x000000ff
        /*1c48*/ 	.word	0x00000000
        /*1c4c*/ 	.short	0x010a
        /*1c4e*/ 	.byte	0x0c
	.zero		1


	//   ....[11]....
        /*1c50*/ 	.word	0x000021a0
        /*1c54*/ 	.word	0x000000ff
        /*1c58*/ 	.word	0x00000000
        /*1c5c*/ 	.short	0x010a
        /*1c5e*/ 	.byte	0x0c
	.zero		1


	//   ....[12]....
        /*1c60*/ 	.word	0x00004c60
        /*1c64*/ 	.word	0x00000002
        /*1c68*/ 	.word	0x00000000
        /*1c6c*/ 	.short	0x0101
        /*1c6e*/ 	.byte	0x3f
	.zero		1


	//   ....[13]....
        /*1c70*/ 	.word	0x00018a00
        /*1c74*/ 	.word	0x00000007
        /*1c78*/ 	.word	0x00000020
        /*1c7c*/ 	.short	0x010a
        /*1c7e*/ 	.byte	0x3f
	.zero		1


	//   ....[14]....
        /*1c80*/ 	.word	0x00018ea0
        /*1c84*/ 	.word	0x00000002
        /*1c88*/ 	.word	0x00000058
        /*1c8c*/ 	.short	0x0101
        /*1c8e*/ 	.byte	0x3f
	.zero		1


	//   ....[15]....
        /*1c90*/ 	.word	0x00019610
        /*1c94*/ 	.word	0x00000005
        /*1c98*/ 	.word	0x00000000
        /*1c9c*/ 	.short	0x010a
        /*1c9e*/ 	.byte	0x3f
	.zero		1


	//   ....[16]....
        /*1ca0*/ 	.word	0x000196a0
        /*1ca4*/ 	.word	0x00000007
        /*1ca8*/ 	.word	0x00000000
        /*1cac*/ 	.short	0x010a
        /*1cae*/ 	.byte	0x3f
	.zero		1


	//   ....[17]....
        /*1cb0*/ 	.word	0x00019730
        /*1cb4*/ 	.word	0x00000007
        /*1cb8*/ 	.word	0x00000000
        /*1cbc*/ 	.short	0x010a
        /*1cbe*/ 	.byte	0x3f
	.zero		1


	//   ....[18]....
        /*1cc0*/ 	.word	0x000197c0
        /*1cc4*/ 	.word	0x00000003
        /*1cc8*/ 	.word	0x00000000
        /*1ccc*/ 	.short	0x010a
        /*1cce*/ 	.byte	0x3f
	.zero		1


	//   ....[19]....
        /*1cd0*/ 	.word	0x00019830
        /*1cd4*/ 	.word	0x00000003
        /*1cd8*/ 	.word	0x00000000
        /*1cdc*/ 	.short	0x010a
        /*1cde*/ 	.byte	0x3f
	.zero		1


	//   ....[20]....
        /*1ce0*/ 	.word	0x00019900
        /*1ce4*/ 	.word	0x00000007
        /*1ce8*/ 	.word	0x00000020
        /*1cec*/ 	.short	0x010a
        /*1cee*/ 	.byte	0x3f
	.zero		1


	//   ....[21]....
        /*1cf0*/ 	.word	0x000199d0
        /*1cf4*/ 	.word	0x00000005
        /*1cf8*/ 	.word	0x00000000
        /*1cfc*/ 	.short	0x010a
        /*1cfe*/ 	.byte	0x3f
	.zero		1


	//   ....[22]....
        /*1d00*/ 	.word	0x00019a20
        /*1d04*/ 	.word	0x00000007
        /*1d08*/ 	.word	0x00000000
        /*1d0c*/ 	.short	0x010a
        /*1d0e*/ 	.byte	0x3f
	.zero		1


	//   ....[23]....
        /*1d10*/ 	.word	0x00019a70
        /*1d14*/ 	.word	0x00000007
        /*1d18*/ 	.word	0x00000000
        /*1d1c*/ 	.short	0x010a
        /*1d1e*/ 	.byte	0x3f
	.zero		1


	//----- nvinfo : EIATTR_NUM_MBARRIERS
	.align		4
.L_30:
        /*1d20*/ 	.byte	0x03, 0x38
        /*1d22*/ 	.short	0x000a


	//----- nvinfo : EIATTR_EXIT_INSTR_OFFSETS
	.align		4
        /*1d24*/ 	.byte	0x04, 0x1c
        /*1d26*/ 	.short	(.L_32 - .L_31)


	//   ....[0]....
.L_31:
        /*1d28*/ 	.word	0x00000a20


	//   ....[1]....
        /*1d2c*/ 	.word	0x000012b0


	//   ....[2]....
        /*1d30*/ 	.word	0x00018030


	//   ....[3]....
        /*1d34*/ 	.word	0x00018630


	//   ....[4]....
        /*1d38*/ 	.word	0x00019810


	//----- nvinfo : EIATTR_MAX_THREADS
	.align		4
.L_32:
        /*1d3c*/ 	.byte	0x04, 0x05
        /*1d3e*/ 	.short	(.L_34 - .L_33)
.L_33:
        /*1d40*/ 	.word	0x00000180
        /*1d44*/ 	.word	0x00000001
        /*1d48*/ 	.word	0x00000001


	//----- nvinfo : EIATTR_CRS_STACK_SIZE
	.align		4
.L_34:
        /*1d4c*/ 	.byte	0x04, 0x1e
        /*1d4e*/ 	.short	(.L_36 - .L_35)
.L_35:
        /*1d50*/ 	.word	0x00000000


	//----- nvinfo : EIATTR_CBANK_PARAM_SIZE
	.align		4
.L_36:
        /*1d54*/ 	.byte	0x03, 0x19
        /*1d56*/ 	.short	0x0570


	//----- nvinfo : EIATTR_PARAM_CBANK
	.align		4
        /*1d58*/ 	.byte	0x04, 0x0a
        /*1d5a*/ 	.short	(.L_38 - .L_37)
	.align		4
.L_37:
        /*1d5c*/ 	.word	index@(.nv.constant0._ZN7cutlass13device_kernelINS_4gemm6kernel13GemmUniversalIN4cute5tupleIJiiiiEEENS1_10collective13CollectiveMmaINS1_40MainloopSm90TmaGmmaWarpSpecializedSparseILi4ENS5_IJNS4_1CILi1EEENSA_ILi2EEESB_EEENS1_35KernelTmaWarpSpecializedCooperativeEEENS5_IJNSA_ILi256EEESG_NSA_ILi64EEEEEENS_10bfloat16_tENS5_IJNS4_6LayoutINS5_IJiNS5_IJSC_iEEEiEEENS5_IJlNS5_IJSB_SC_EEElEEEEENSK_INS5_IJNS5_IJNS5_IJNSA_ILi8EEESC_NSA_ILi4EEEEEEiEEENS5_IJNS5_IJNSA_ILi16EEESC_SC_EEEiEEEiEEENS5_IJNS5_IJNS5_IJSH_SU_NSA_ILi1024EEEEEENSA_ILi4096EEEEEENS5_IJNS5_IJSB_NSA_ILi512EEENSA_ILi32EEEEEElEEElEEEEEEEESJ_NS5_IJlSB_lEEENS4_8TiledMMAINS4_8MMA_AtomIJNS4_4SM904GMMA6SPARSE29GMMA_64x256x32_F32BF16BF16_SSILNS1D_5MajorE0ELS1G_0ELNS1D_7ScaleInE1ELS1H_1ELNS1D_9SparseSelE0EEEEEENSK_INS5_IJSC_SB_SB_EEENS5_IJSB_NSA_ILi0EEES1M_EEEEENS5_IJNS4_10UnderscoreES1P_S1P_EEEEENS4_23SM90_TMA_LOAD_MULTICASTENS4_14ComposedLayoutINS4_7SwizzleILi2ELi4ELi3EEENS4_25smem_sparse_ptr_flag_bitsILi2ELi16EEENSK_INS5_IJNS5_IJSB_SQ_EEENS5_IJSC_S13_EEEEEENS5_IJNS5_IJS1M_SH_EEESN_EEEEEEEvNS4_8identityENS4_13SM90_TMA_LOADENS1T_INS1U_ILi3ELi4ELi3EEENS4_18smem_ptr_flag_bitsILi16EEENSK_INS5_IJSQ_SH_EEENS5_IJSH_SB_EEEEEEEvS25_EENS_8epilogue10collective6detail29Sm90TmaWarpSpecializedAdapterINS2G_15DefaultEpilogueIfNS5_IJSB_llEEES2K_NS2F_6thread17LinearCombinationIfLi1EffLNS2L_9ScaleType4KindE0ELNS_15FloatRoundStyleE2EfEENS1_15EpilogueDefaultEEEEEvvEEEEvNT_6ParamsE)
        /*1d60*/ 	.short	0x0210
        /*1d62*/ 	.short	0x0570


	//----- nvinfo : EIATTR_SW_WAR
	.align		4
.L_38:
        /*1d64*/ 	.byte	0x04, 0x36
        /*1d66*/ 	.short	(.L_40 - .L_39)
.L_39:
        /*1d68*/ 	.word	0x00000008
.L_40:


//--------------------- .nv.callgraph             --------------------------
	.section	.nv.callgraph,"",@"SHT_CUDA_CALLGRAPH"
	.align	4
	.sectionentsize	8
	.align		4
        /*0000*/ 	.word	0x00000000
	.align		4
        /*0004*/ 	.word	0xffffffff
	.align		4
        /*0008*/ 	.word	0x00000000
	.align		4
        /*000c*/ 	.word	0xfffffffe
	.align		4
        /*0010*/ 	.word	0x00000000
	.align		4
        /*0014*/ 	.word	0xfffffffd
	.align		4
        /*0018*/ 	.word	0x00000000
	.align		4
        /*001c*/ 	.word	0xfffffffc


//--------------------- .nv.constant4             --------------------------
	.section	.nv.constant4,"a",@progbits
	.align	8
	.align		8
.nv.constant4:
        /*0000*/ 	.dword	_ZN39_INTERNAL_41bcdcf6_4_k_cu_e2479ffe_27874cuda3std3__45__cpo5beginE
	.align		8
        /*0008*/ 	.dword	_ZN39_INTERNAL_41bcdcf6_4_k_cu_e2479ffe_27874cuda3std3__45__cpo3endE
	.align		8
        /*0010*/ 	.dword	_ZN39_INTERNAL_41bcdcf6_4_k_cu_e2479ffe_27874cuda3std3__45__cpo6cbeginE
	.align		8
        /*0018*/ 	.dword	_ZN39_INTERNAL_41bcdcf6_4_k_cu_e2479ffe_27874cuda3std3__45__cpo4cendE
	.align		8
        /*0020*/ 	.dword	_ZN39_INTERNAL_41bcdcf6_4_k_cu_e2479ffe_27874cuda3std3__441_GLOBAL__N__41bcdcf6_4_k_cu_e2479ffe_27876ignoreE
	.align		8
        /*0028*/ 	.dword	_ZN39_INTERNAL_41bcdcf6_4_k_cu_e2479ffe_27874cuda3std3__419piecewise_constructE
	.align		8
        /*0030*/ 	.dword	_ZN39_INTERNAL_41bcdcf6_4_k_cu_e2479ffe_27874cuda3std3__48in_placeE
	.align		8
        /*0038*/ 	.dword	_ZN39_INTERNAL_41bcdcf6_4_k_cu_e2479ffe_27874cuda3std6ranges3__45__cpo4swapE
	.align		8
        /*0040*/ 	.dword	_ZN39_INTERNAL_41bcdcf6_4_k_cu_e2479ffe_27874cuda3std6ranges3__45__cpo9iter_moveE
	.align		8
        /*0048*/ 	.dword	_ZN39_INTERNAL_41bcdcf6_4_k_cu_e2479ffe_27874cute7productE
	.align		8
        /*0050*/ 	.dword	_ZN39_INTERNAL_41bcdcf6_4_k_cu_e2479ffe_27874cute1_E


//--------------------- .text._ZN7cutlass13device_kernelINS_4gemm6kernel13GemmUniversalIN4cute5tupleIJiiiiEEENS1_10collective13CollectiveMmaINS1_40MainloopSm90TmaGmmaWarpSpecializedSparseILi4ENS5_IJNS4_1CILi1EEENSA_ILi2EEESB_EEENS1_35KernelTmaWarpSpecializedCooperativeEEENS5_IJNSA_ILi256EEESG_NSA_ILi64EEEEEENS_10bfloat16_tENS5_IJNS4_6LayoutINS5_IJiNS5_IJSC_iEEEiEEENS5_IJlNS5_IJSB_SC_EEElEEEEENSK_INS5_IJNS5_IJNS5_IJNSA_ILi8EEESC_NSA_ILi4EEEEEEiEEENS5_IJNS5_IJNSA_ILi16EEESC_SC_EEEiEEEiEEENS5_IJNS5_IJNS5_IJSH_SU_NSA_ILi1024EEEEEENSA_ILi4096EEEEEENS5_IJNS5_IJSB_NSA_ILi512EEENSA_ILi32EEEEEElEEElEEEEEEEESJ_NS5_IJlSB_lEEENS4_8TiledMMAINS4_8MMA_AtomIJNS4_4SM904GMMA6SPARSE29GMMA_64x256x32_F32BF16BF16_SSILNS1D_5MajorE0ELS1G_0ELNS1D_7ScaleInE1ELS1H_1ELNS1D_9SparseSelE0EEEEEENSK_INS5_IJSC_SB_SB_EEENS5_IJSB_NSA_ILi0EEES1M_EEEEENS5_IJNS4_10UnderscoreES1P_S1P_EEEEENS4_23SM90_TMA_LOAD_MULTICASTENS4_14ComposedLayoutINS4_7SwizzleILi2ELi4ELi3EEENS4_25smem_sparse_ptr_flag_bitsILi2ELi16EEENSK_INS5_IJNS5_IJSB_SQ_EEENS5_IJSC_S13_EEEEEENS5_IJNS5_IJS1M_SH_EEESN_EEEEEEEvNS4_8identityENS4_13SM90_TMA_LOADENS1T_INS1U_ILi3ELi4ELi3EEENS4_18smem_ptr_flag_bitsILi16EEENSK_INS5_IJSQ_SH_EEENS5_IJSH_SB_EEEEEEEvS25_EENS_8epilogue10collective6detail29Sm90TmaWarpSpecializedAdapterINS2G_15DefaultEpilogueIfNS5_IJSB_llEEES2K_NS2F_6thread17LinearCombinationIfLi1EffLNS2L_9ScaleType4KindE0ELNS_15FloatRoundStyleE2EfEENS1_15EpilogueDefaultEEEEEvvEEEEvNT_6ParamsE --------------------------
	.section	.text._ZN7cutlass13device_kernelINS_4gemm6kernel13GemmUniversalIN4cute5tupleIJiiiiEEENS1_10collective13CollectiveMmaINS1_40MainloopSm90TmaGmmaWarpSpecializedSparseILi4ENS5_IJNS4_1CILi1EEENSA_ILi2EEESB_EEENS1_35KernelTmaWarpSpecializedCooperativeEEENS5_IJNSA_ILi256EEESG_NSA_ILi64EEEEEENS_10bfloat16_tENS5_IJNS4_6LayoutINS5_IJiNS5_IJSC_iEEEiEEENS5_IJlNS5_IJSB_SC_EEElEEEEENSK_INS5_IJNS5_IJNS5_IJNSA_ILi8EEESC_NSA_ILi4EEEEEEiEEENS5_IJNS5_IJNSA_ILi16EEESC_SC_EEEiEEEiEEENS5_IJNS5_IJNS5_IJSH_SU_NSA_ILi1024EEEEEENSA_ILi4096EEEEEENS5_IJNS5_IJSB_NSA_ILi512EEENSA_ILi32EEEEEElEEElEEEEEEEESJ_NS5_IJlSB_lEEENS4_8TiledMMAINS4_8MMA_AtomIJNS4_4SM904GMMA6SPARSE29GMMA_64x256x32_F32BF16BF16_SSILNS1D_5MajorE0ELS1G_0ELNS1D_7ScaleInE1ELS1H_1ELNS1D_9SparseSelE0EEEEEENSK_INS5_IJSC_SB_SB_EEENS5_IJSB_NSA_ILi0EEES1M_EEEEENS5_IJNS4_10UnderscoreES1P_S1P_EEEEENS4_23SM90_TMA_LOAD_MULTICASTENS4_14ComposedLayoutINS4_7SwizzleILi2ELi4ELi3EEENS4_25smem_sparse_ptr_flag_bitsILi2ELi16EEENSK_INS5_IJNS5_IJSB_SQ_EEENS5_IJSC_S13_EEEEEENS5_IJNS5_IJS1M_SH_EEESN_EEEEEEEvNS4_8identityENS4_13SM90_TMA_LOADENS1T_INS1U_ILi3ELi4ELi3EEENS4_18smem_ptr_flag_bitsILi16EEENSK_INS5_IJSQ_SH_EEENS5_IJSH_SB_EEEEEEEvS25_EENS_8epilogue10collective6detail29Sm90TmaWarpSpecializedAdapterINS2G_15DefaultEpilogueIfNS5_IJSB_llEEES2K_NS2F_6thread17LinearCombinationIfLi1EffLNS2L_9ScaleType4KindE0ELNS_15FloatRoundStyleE2EfEENS1_15EpilogueDefaultEEEEEvvEEEEvNT_6ParamsE,"ax",@progbits
	.align	128
.text._ZN7cutlass13device_kernelINS_4gemm6kernel13GemmUniversalIN4cute5tupleIJiiiiEEENS1_10collective13CollectiveMmaINS1_40MainloopSm90TmaGmmaWarpSpecializedSparseILi4ENS5_IJNS4_1CILi1EEENSA_ILi2EEESB_EEENS1_35KernelTmaWarpSpecializedCooperativeEEENS5_IJNSA_ILi256EEESG_NSA_ILi64EEEEEENS_10bfloat16_tENS5_IJNS4_6LayoutINS5_IJiNS5_IJSC_iEEEiEEENS5_IJlNS5_IJSB_SC_EEElEEEEENSK_INS5_IJNS5_IJNS5_IJNSA_ILi8EEESC_NSA_ILi4EEEEEEiEEENS5_IJNS5_IJNSA_ILi16EEESC_SC_EEEiEEEiEEENS5_IJNS5_IJNS5_IJSH_SU_NSA_ILi1024EEEEEENSA_ILi4096EEEEEENS5_IJNS5_IJSB_NSA_ILi512EEENSA_ILi32EEEEEElEEElEEEEEEEESJ_NS5_IJlSB_lEEENS4_8TiledMMAINS4_8MMA_AtomIJNS4_4SM904GMMA6SPARSE29GMMA_64x256x32_F32BF16BF16_SSILNS1D_5MajorE0ELS1G_0ELNS1D_7ScaleInE1ELS1H_1ELNS1D_9SparseSelE0EEEEEENSK_INS5_IJSC_SB_SB_EEENS5_IJSB_NSA_ILi0EEES1M_EEEEENS5_IJNS4_10UnderscoreES1P_S1P_EEEEENS4_23SM90_TMA_LOAD_MULTICASTENS4_14ComposedLayoutINS4_7SwizzleILi2ELi4ELi3EEENS4_25smem_sparse_ptr_flag_bitsILi2ELi16EEENSK_INS5_IJNS5_IJSB_SQ_EEENS5_IJSC_S13_EEEEEENS5_IJNS5_IJS1M_SH_EEESN_EEEEEEEvNS4_8identityENS4_13SM90_TMA_LOADENS1T_INS1U_ILi3ELi4ELi3EEENS4_18smem_ptr_flag_bitsILi16EEENSK_INS5_IJSQ_SH_EEENS5_IJSH_SB_EEEEEEEvS25_EENS_8epilogue10collective6detail29Sm90TmaWarpSpecializedAdapterINS2G_15DefaultEpilogueIfNS5_IJSB_llEEES2K_NS2F_6thread17LinearCombinationIfLi1EffLNS2L_9ScaleType4KindE0ELNS_15FloatRoundStyleE2EfEENS1_15EpilogueDefaultEEEEEvvEEEEvNT_6ParamsE:
        .type           _ZN7cutlass13device_kernelINS_4gemm6kernel13GemmUniversalIN4cute5tupleIJiiiiEEENS1_10collective13CollectiveMmaINS1_40MainloopSm90TmaGmmaWarpSpecializedSparseILi4ENS5_IJNS4_1CILi1EEENSA_ILi2EEESB_EEENS1_35KernelTmaWarpSpecializedCooperativeEEENS5_IJNSA_ILi256EEESG_NSA_ILi64EEEEEENS_10bfloat16_tENS5_IJNS4_6LayoutINS5_IJiNS5_IJSC_iEEEiEEENS5_IJlNS5_IJSB_SC_EEElEEEEENSK_INS5_IJNS5_IJNS5_IJNSA_ILi8EEESC_NSA_ILi4EEEEEEiEEENS5_IJNS5_IJNSA_ILi16EEESC_SC_EEEiEEEiEEENS5_IJNS5_IJNS5_IJSH_SU_NSA_ILi1024EEEEEENSA_ILi4096EEEEEENS5_IJNS5_IJSB_NSA_ILi512EEENSA_ILi32EEEEEElEEElEEEEEEEESJ_NS5_IJlSB_lEEENS4_8TiledMMAINS4_8MMA_AtomIJNS4_4SM904GMMA6SPARSE29GMMA_64x256x32_F32BF16BF16_SSILNS1D_5MajorE0ELS1G_0ELNS1D_7ScaleInE1ELS1H_1ELNS1D_9SparseSelE0EEEEEENSK_INS5_IJSC_SB_SB_EEENS5_IJSB_NSA_ILi0EEES1M_EEEEENS5_IJNS4_10UnderscoreES1P_S1P_EEEEENS4_23SM90_TMA_LOAD_MULTICASTENS4_14ComposedLayoutINS4_7SwizzleILi2ELi4ELi3EEENS4_25smem_sparse_ptr_flag_bitsILi2ELi16EEENSK_INS5_IJNS5_IJSB_SQ_EEENS5_IJSC_S13_EEEEEENS5_IJNS5_IJS1M_SH_EEESN_EEEEEEEvNS4_8identityENS4_13SM90_TMA_LOADENS1T_INS1U_ILi3ELi4ELi3EEENS4_18smem_ptr_flag_bitsILi16EEENSK_INS5_IJSQ_SH_EEENS5_IJSH_SB_EEEEEEEvS25_EENS_8epilogue10collective6detail29Sm90TmaWarpSpecializedAdapterINS2G_15DefaultEpilogueIfNS5_IJSB_llEEES2K_NS2F_6thread17LinearCombinationIfLi1EffLNS2L_9ScaleType4KindE0ELNS_15FloatRoundStyleE2EfEENS1_15EpilogueDefaultEEEEEvvEEEEvNT_6ParamsE,@function
        .size           _ZN7cutlass13device_kernelINS_4gemm6kernel13GemmUniversalIN4cute5tupleIJiiiiEEENS1_10collective13CollectiveMmaINS1_40MainloopSm90TmaGmmaWarpSpecializedSparseILi4ENS5_IJNS4_1CILi1EEENSA_ILi2EEESB_EEENS1_35KernelTmaWarpSpecializedCooperativeEEENS5_IJNSA_ILi256EEESG_NSA_ILi64EEEEEENS_10bfloat16_tENS5_IJNS4_6LayoutINS5_IJiNS5_IJSC_iEEEiEEENS5_IJlNS5_IJSB_SC_EEElEEEEENSK_INS5_IJNS5_IJNS5_IJNSA_ILi8EEESC_NSA_ILi4EEEEEEiEEENS5_IJNS5_IJNSA_ILi16EEESC_SC_EEEiEEEiEEENS5_IJNS5_IJNS5_IJSH_SU_NSA_ILi1024EEEEEENSA_ILi4096EEEEEENS5_IJNS5_IJSB_NSA_ILi512EEENSA_ILi32EEEEEElEEElEEEEEEEESJ_NS5_IJlSB_lEEENS4_8TiledMMAINS4_8MMA_AtomIJNS4_4SM904GMMA6SPARSE29GMMA_64x256x32_F32BF16BF16_SSILNS1D_5MajorE0ELS1G_0ELNS1D_7ScaleInE1ELS1H_1ELNS1D_9SparseSelE0EEEEEENSK_INS5_IJSC_SB_SB_EEENS5_IJSB_NSA_ILi0EEES1M_EEEEENS5_IJNS4_10UnderscoreES1P_S1P_EEEEENS4_23SM90_TMA_LOAD_MULTICASTENS4_14ComposedLayoutINS4_7SwizzleILi2ELi4ELi3EEENS4_25smem_sparse_ptr_flag_bitsILi2ELi16EEENSK_INS5_IJNS5_IJSB_SQ_EEENS5_IJSC_S13_EEEEEENS5_IJNS5_IJS1M_SH_EEESN_EEEEEEEvNS4_8identityENS4_13SM90_TMA_LOADENS1T_INS1U_ILi3ELi4ELi3EEENS4_18smem_ptr_flag_bitsILi16EEENSK_INS5_IJSQ_SH_EEENS5_IJSH_SB_EEEEEEEvS25_EENS_8epilogue10collective6detail29Sm90TmaWarpSpecializedAdapterINS2G_15DefaultEpilogueIfNS5_IJSB_llEEES2K_NS2F_6thread17LinearCombinationIfLi1EffLNS2L_9ScaleType4KindE0ELNS_15FloatRoundStyleE2EfEENS1_15EpilogueDefaultEEEEEvvEEEEvNT_6ParamsE,(.L_x_448 - _ZN7cutlass13device_kernelINS_4gemm6kernel13GemmUniversalIN4cute5tupleIJiiiiEEENS1_10collective13CollectiveMmaINS1_40MainloopSm90TmaGmmaWarpSpecializedSparseILi4ENS5_IJNS4_1CILi1EEENSA_ILi2EEESB_EEENS1_35KernelTmaWarpSpecializedCooperativeEEENS5_IJNSA_ILi256EEESG_NSA_ILi64EEEEEENS_10bfloat16_tENS5_IJNS4_6LayoutINS5_IJiNS5_IJSC_iEEEiEEENS5_IJlNS5_IJSB_SC_EEElEEEEENSK_INS5_IJNS5_IJNS5_IJNSA_ILi8EEESC_NSA_ILi4EEEEEEiEEENS5_IJNS5_IJNSA_ILi16EEESC_SC_EEEiEEEiEEENS5_IJNS5_IJNS5_IJSH_SU_NSA_ILi1024EEEEEENSA_ILi4096EEEEEENS5_IJNS5_IJSB_NSA_ILi512EEENSA_ILi32EEEEEElEEElEEEEEEEESJ_NS5_IJlSB_lEEENS4_8TiledMMAINS4_8MMA_AtomIJNS4_4SM904GMMA6SPARSE29GMMA_64x256x32_F32BF16BF16_SSILNS1D_5MajorE0ELS1G_0ELNS1D_7ScaleInE1ELS1H_1ELNS1D_9SparseSelE0EEEEEENSK_INS5_IJSC_SB_SB_EEENS5_IJSB_NSA_ILi0EEES1M_EEEEENS5_IJNS4_10UnderscoreES1P_S1P_EEEEENS4_23SM90_TMA_LOAD_MULTICASTENS4_14ComposedLayoutINS4_7SwizzleILi2ELi4ELi3EEENS4_25smem_sparse_ptr_flag_bitsILi2ELi16EEENSK_INS5_IJNS5_IJSB_SQ_EEENS5_IJSC_S13_EEEEEENS5_IJNS5_IJS1M_SH_EEESN_EEEEEEEvNS4_8identityENS4_13SM90_TMA_LOADENS1T_INS1U_ILi3ELi4ELi3EEENS4_18smem_ptr_flag_bitsILi16EEENSK_INS5_IJSQ_SH_EEENS5_IJSH_SB_EEEEEEEvS25_EENS_8epilogue10collective6detail29Sm90TmaWarpSpecializedAdapterINS2G_15DefaultEpilogueIfNS5_IJSB_llEEES2K_NS2F_6thread17LinearCombinationIfLi1EffLNS2L_9ScaleType4KindE0ELNS_15FloatRoundStyleE2EfEENS1_15EpilogueDefaultEEEEEvvEEEEvNT_6ParamsE)
        .other          _ZN7cutlass13device_kernelINS_4gemm6kernel13GemmUniversalIN4cute5tupleIJiiiiEEENS1_10collective13CollectiveMmaINS1_40MainloopSm90TmaGmmaWarpSpecializedSparseILi4ENS5_IJNS4_1CILi1EEENSA_ILi2EEESB_EEENS1_35KernelTmaWarpSpecializedCooperativeEEENS5_IJNSA_ILi256EEESG_NSA_ILi64EEEEEENS_10bfloat16_tENS5_IJNS4_6LayoutINS5_IJiNS5_IJSC_iEEEiEEENS5_IJlNS5_IJSB_SC_EEElEEEEENSK_INS5_IJNS5_IJNS5_IJNSA_ILi8EEESC_NSA_ILi4EEEEEEiEEENS5_IJNS5_IJNSA_ILi16EEESC_SC_EEEiEEEiEEENS5_IJNS5_IJNS5_IJSH_SU_NSA_ILi1024EEEEEENSA_ILi4096EEEEEENS5_IJNS5_IJSB_NSA_ILi512EEENSA_ILi32EEEEEElEEElEEEEEEEESJ_NS5_IJlSB_lEEENS4_8TiledMMAINS4_8MMA_AtomIJNS4_4SM904GMMA6SPARSE29GMMA_64x256x32_F32BF16BF16_SSILNS1D_5MajorE0ELS1G_0ELNS1D_7ScaleInE1ELS1H_1ELNS1D_9SparseSelE0EEEEEENSK_INS5_IJSC_SB_SB_EEENS5_IJSB_NSA_ILi0EEES1M_EEEEENS5_IJNS4_10UnderscoreES1P_S1P_EEEEENS4_23SM90_TMA_LOAD_MULTICASTENS4_14ComposedLayoutINS4_7SwizzleILi2ELi4ELi3EEENS4_25smem_sparse_ptr_flag_bitsILi2ELi16EEENSK_INS5_IJNS5_IJSB_SQ_EEENS5_IJSC_S13_EEEEEENS5_IJNS5_IJS1M_SH_EEESN_EEEEEEEvNS4_8identityENS4_13SM90_TMA_LOADENS1T_INS1U_ILi3ELi4ELi3EEENS4_18smem_ptr_flag_bitsILi16EEENSK_INS5_IJSQ_SH_EEENS5_IJSH_SB_EEEEEEEvS25_EENS_8epilogue10collective6detail29Sm90TmaWarpSpecializedAdapterINS2G_15DefaultEpilogueIfNS5_IJSB_llEEES2K_NS2F_6thread17LinearCombinationIfLi1EffLNS2L_9ScaleType4KindE0ELNS_15FloatRoundStyleE2EfEENS1_15EpilogueDefaultEEEEEvvEEEEvNT_6ParamsE,@"STO_CUDA_ENTRY STV_DEFAULT"
_ZN7cutlass13device_kernelINS_4gemm6kernel13GemmUniversalIN4cute5tupleIJiiiiEEENS1_10collective13CollectiveMmaINS1_40MainloopSm90TmaGmmaWarpSpecializedSparseILi4ENS5_IJNS4_1CILi1EEENSA_ILi2EEESB_EEENS1_35KernelTmaWarpSpecializedCooperativeEEENS5_IJNSA_ILi256EEESG_NSA_ILi64EEEEEENS_10bfloat16_tENS5_IJNS4_6LayoutINS5_IJiNS5_IJSC_iEEEiEEENS5_IJlNS5_IJSB_SC_EEElEEEEENSK_INS5_IJNS5_IJNS5_IJNSA_ILi8EEESC_NSA_ILi4EEEEEEiEEENS5_IJNS5_IJNSA_ILi16EEESC_SC_EEEiEEEiEEENS5_IJNS5_IJNS5_IJSH_SU_NSA_ILi1024EEEEEENSA_ILi4096EEEEEENS5_IJNS5_IJSB_NSA_ILi512EEENSA_ILi32EEEEEElEEElEEEEEEEESJ_NS5_IJlSB_lEEENS4_8TiledMMAINS4_8MMA_AtomIJNS4_4SM904GMMA6SPARSE29GMMA_64x256x32_F32BF16BF16_SSILNS1D_5MajorE0ELS1G_0ELNS1D_7ScaleInE1ELS1H_1ELNS1D_9SparseSelE0EEEEEENSK_INS5_IJSC_SB_SB_EEENS5_IJSB_NSA_ILi0EEES1M_EEEEENS5_IJNS4_10UnderscoreES1P_S1P_EEEEENS4_23SM90_TMA_LOAD_MULTICASTENS4_14ComposedLayoutINS4_7SwizzleILi2ELi4ELi3EEENS4_25smem_sparse_ptr_flag_bitsILi2ELi16EEENSK_INS5_IJNS5_IJSB_SQ_EEENS5_IJSC_S13_EEEEEENS5_IJNS5_IJS1M_SH_EEESN_EEEEEEEvNS4_8identityENS4_13SM90_TMA_LOADENS1T_INS1U_ILi3ELi4ELi3EEENS4_18smem_ptr_flag_bitsILi16EEENSK_INS5_IJSQ_SH_EEENS5_IJSH_SB_EEEEEEEvS25_EENS_8epilogue10collective6detail29Sm90TmaWarpSpecializedAdapterINS2G_15DefaultEpilogueIfNS5_IJSB_llEEES2K_NS2F_6thread17LinearCombinationIfLi1EffLNS2L_9ScaleType4KindE0ELNS_15FloatRoundStyleE2EfEENS1_15EpilogueDefaultEEEEEvvEEEEvNT_6ParamsE:
[----:B------:R-:W0:Y:S02]  /*0000*/  LDC R1, c[0x0][0x28] ;  /* 0x00000a00ff017b82 */ /* 0x000e240000000800 */
[----:B0-----:R-:W-:Y:S01]  /*0010*/  VIADD R1, R1, 0xfffff998 ;  /* 0xfffff99801017836 */ /* 0x001fe20000000000 */
[----:B------:R-:W0:Y:S01]  /*0020*/  S2R R5, SR_TID.X ;  /* 0x0000000000057919 */ /* 0x000e220000002100 */
[----:B------:R-:W-:Y:S01]  /*0030*/  ELECT P0, URZ, PT ;  /* 0x00000000003f782f */ /* 0x000fe20003800000 */
[----:B------:R-:W-:Y:S01]  /*0040*/  BSSY B0, `(.L_x_0) ;  /* 0x0000018000007945 */ /* 0x000fe20003800000 */
[--C-:B0-----:R-:W-:Y:S02]  /*0050*/  SHF.R.U32.HI R0, RZ, 0x5, R5.reuse ;  /* 0x00000005ff007819 */ /* 0x101fe40000011605 */
[----:B------:R-:W-:-:S03]  /*0060*/  SHF.R.U32.HI R2, RZ, 0x7, R5 ;  /* 0x00000007ff027819 */ /* 0x000fc60000011605 */
[----:B------:R-:W0:Y:S04]  /*0070*/  SHFL.IDX PT, R3, R0, RZ, 0x1f ;  /* 0x00001fff00037589 */ /* 0x000e2800000e0000 */
[----:B------:R-:W1:Y:S01]  /*0080*/  SHFL.IDX PT, R2, R2, RZ, 0x1f ;  /* 0x00001fff02027589 */ /* 0x000e6200000e0000 */
[----:B0-----:R-:W-:Y:S02]  /*0090*/  R2UR UR8, R3 ;  /* 0x00000000030872ca */ /* 0x001fe400000e0000 */
[----:B-1----:R-:W-:-:S11]  /*00a0*/  R2UR UR5, R2 ;  /* 0x00000000020572ca */ /* 0x002fd600000e0000 */
[----:B------:R-:W-:Y:S02]  /*00b0*/  USHF.R.S32.HI UR4, URZ, 0x1f, UR8 ;  /* 0x0000001f3f047899 */ /* 0x000fe40008011408 */
[----:B------:R-:W-:Y:S02]  /*00c0*/  ISETP.NE.OR P0, PT, RZ, UR8, !P0 ;  /* 0x00000008ff007c0c */ /* 0x000fe4000c705670 */
[----:B------:R-:W-:-:S04]  /*00d0*/  ULEA.HI UR4, UR4, UR8, URZ, 0x2 ;  /* 0x0000000804047291 */ /* 0x000fc8000f8f103f */
[----:B------:R-:W-:-:S04]  /*00e0*/  ULOP3.LUT UR4, UR4, 0xfffffffc, URZ, 0xc0, !UPT ;  /* 0xfffffffc04047892 */ /* 0x000fc8000f8ec03f */
[----:B------:R-:W-:-:S03]  /*00f0*/  UIADD3 UR8, UR8, -UR4, URZ ;  /* 0x8000000408087290 */ /* 0x000fc6000fffe03f */
[----:B------:R-:W-:Y:S09]  /*0100*/  @P0 BRA `(.L_x_1) ;  /* 0x00000000002c0947 */ /* 0x000ff20003800000 */
[----:B------:R-:W-:Y:S02]  /*0110*/  ULDC.64 UR6, c[0x0][0x198] ;  /* 0x0000660000067ab9 */ /* 0x000fe40000000a00 */
[----:B------:R-:W-:Y:S02]  /*0120*/  UIADD3 UR10, UP0, UR6, 0xf0, URZ ;  /* 0x000000f0060a7890 */ /* 0x000fe4000ff1e03f */
[----:B------:R-:W-:Y:S02]  /*0130*/  UIADD3 UR12, UP1, UR6, 0x1f0, URZ ;  /* 0x000001f0060c7890 */ /* 0x000fe4000ff3e03f */
[----:B------:R-:W-:Y:S02]  /*0140*/  UIADD3 UR6, UP2, UR6, 0x2f0, URZ ;  /* 0x000002f006067890 */ /* 0x000fe4000ff5e03f */
[----:B------:R-:W-:Y:S02]  /*0150*/  UIADD3.X UR11, URZ, UR7, URZ, UP0, !UPT ;  /* 0x000000073f0b7290 */ /* 0x000fe400087fe43f */
[----:B------:R-:W-:-:S02]  /*0160*/  UIADD3.X UR13, URZ, UR7, URZ, UP1, !UPT ;  /* 0x000000073f0d7290 */ /* 0x000fc40008ffe43f */
[----:B------:R-:W-:-:S05]  /*0170*/  UIADD3.X UR7, URZ, UR7, URZ, UP2, !UPT ;  /* 0x000000073f077290 */ /* 0x000fca00097fe43f */
[----:B------:R0:W-:Y:S02]  /*0180*/  UTMACCTL.PF [UR10] ;  /* 0x000000000a0079b9 */ /* 0x0001e40008040000 */
[----:B------:R0:W-:Y:S02]  /*0190*/  UTMACCTL.PF [UR12] ;  /* 0x000000000c0079b9 */ /* 0x0001e40008040000 */
[----:B------:R0:W-:Y:S02]  /*01a0*/  UTMACCTL.PF [UR6] ;  /* 0x00000000060079b9 */ /* 0x0001e40008040000 */
[----:B0-----:R-:W-:Y:S01]  /*01b0*/  NOP ;  /* 0x0000000000007918 */ /* 0x001fe20000000000 */
.L_x_1:
[----:B------:R-:W-:Y:S05]  /*01c0*/  BSYNC B0 ;  /* 0x0000000000007941 */ /* 0x000fea0003800000 */
.L_x_0:
[----:B------:R-:W0:Y:S01]  /*01d0*/  SHFL.IDX PT, R2, R0, RZ, 0x1f ;  /* 0x00001fff00027589 */ /* 0x000e2200000e0000 */
[----:B------:R-:W-:Y:S01]  /*01e0*/  UISETP.NE.AND UP0, UPT, UR8, 0x3, UPT ;  /* 0x000000030800788c */ /* 0x000fe2000bf05270 */
[----:B------:R-:W-:Y:S01]  /*01f0*/  ISETP.NE.AND P2, PT, RZ, UR5, PT ;  /* 0x00000005ff007c0c */ /* 0x000fe2000bf45270 */
[----:B------:R-:W-:Y:S02]  /*0200*/  UIADD3 UR17, UR5, -0x1, URZ ;  /* 0xffffffff05117890 */ /* 0x000fe4000fffe03f */
[----:B------:R-:W-:Y:S02]  /*0210*/  UISETP.EQ.OR UP0, UPT, UR8, URZ, !UP0 ;  /* 0x0000003f0800728c */ /* 0x000fe4000c702670 */
[----:B------:R-:W-:Y:S02]  /*0220*/  UISETP.GE.U32.AND UP1, UPT, UR17, 0x2, UPT ;  /* 0x000000021100788c */ /* 0x000fe4000bf26070 */
[----:B------:R-:W-:-:S04]  /*0230*/  UISETP.EQ.AND UP0, UPT, UR5, URZ, UP0 ;  /* 0x0000003f0500728c */ /* 0x000fc80008702270 */
[----:B------:R-:W-:-:S04]  /*0240*/  USEL UR6, URZ, 0x1, !UP0 ;  /* 0x000000013f067887 */ /* 0x000fc8000c000000 */
[----:B------:R-:W-:Y:S01]  /*0250*/  USEL UR6, UR6, 0x2, UP1 ;  /* 0x0000000206067887 */ /* 0x000fe20008800000 */
[----:B0-----:R-:W-:-:S13]  /*0260*/  ISETP.NE.AND P0, PT, R2, RZ, PT ;  /* 0x000000ff0200720c */ /* 0x001fda0003f05270 */
[----:B------:R-:W-:Y:S05]  /*0270*/  @P0 BRA `(.L_x_2) ;  /* 0x0000000000580947 */ /* 0x000fea0003800000 */
[----:B------:R-:W0:Y:S01]  /*0280*/  S2UR UR7, SR_CgaCtaId ;  /* 0x00000000000779c3 */ /* 0x000e220000008800 */
[----:B------:R-:W-:Y:S01]  /*0290*/  UMOV UR4, 0x400 ;  /* 0x0000040000047882 */ /* 0x000fe20000000000 */
[----:B------:R-:W-:Y:S01]  /*02a0*/  UMOV UR5, 0x1 ;  /* 0x0000000100057882 */ /* 0x000fe20000000000 */
[----:B------:R-:W-:Y:S01]  /*02b0*/  UMOV UR10, 0x4 ;  /* 0x00000004000a7882 */ /* 0x000fe20000000000 */
[----:B------:R-:W-:Y:S01]  /*02c0*/  ELECT P0, URZ, PT ;  /* 0x00000000003f782f */ /* 0x000fe20003800000 */
[----:B------:R-:W-:-:S04]  /*02d0*/  UIADD3 UR10, -UR10, 0x100000, URZ ;  /* 0x001000000a0a7890 */ /* 0x000fc8000fffe13f */
[----:B------:R-:W-:Y:S02]  /*02e0*/  USHF.L.U32 UR11, UR10, 0xb, URZ ;  /* 0x0000000b0a0b7899 */ /* 0x000fe4000800063f */
[----:B------:R-:W-:Y:S02]  /*02f0*/  USHF.L.U32 UR10, UR10, 0x1, URZ ;  /* 0x000000010a0a7899 */ /* 0x000fe4000800063f */
[----:B0-----:R-:W-:Y:S02]  /*0300*/  ULEA UR7, UR7, UR4, 0x18 ;  /* 0x0000000407077291 */ /* 0x001fe4000f8ec03f */
[----:B------:R-:W-:-:S04]  /*0310*/  UIADD3 UR4, -UR5, 0x100000, URZ ;  /* 0x0010000005047890 */ /* 0x000fc8000fffe13f */
[----:B------:R-:W-:Y:S02]  /*0320*/  USHF.L.U32 UR5, UR4, 0xb, URZ ;  /* 0x0000000b04057899 */ /* 0x000fe4000800063f */
[----:B------:R-:W-:Y:S01]  /*0330*/  USHF.L.U32 UR4, UR4, 0x1, URZ ;  /* 0x0000000104047899 */ /* 0x000fe2000800063f */
[----:B------:R-:W0:Y:S11]  /*0340*/  FENCE.VIEW.ASYNC.S ;  /* 0x00000000000073c6 */ /* 0x000e360000000000 */
[----:B0-----:R0:W1:Y:S01]  /*0350*/  SYNCS.EXCH.64 URZ, [UR7], UR4 ;  /* 0x00000004073f75b2 */ /* 0x0010620008000100 */
[----:B------:R0:W2:Y:S01]  /*0360*/  SYNCS.EXCH.64 URZ, [UR7+0x20], UR10 ;  /* 0x0000200a073f75b2 */ /* 0x0000a20008000100 */
[----:B------:R0:W3:Y:S01]  /*0370*/  SYNCS.EXCH.64 URZ, [UR7+0x8], UR4 ;  /* 0x00000804073f75b2 */ /* 0x0000e20008000100 */
[----:B------:R0:W4:Y:S01]  /*0380*/  SYNCS.EXCH.64 URZ, [UR7+0x28], UR10 ;  /* 0x0000280a073f75b2 */ /* 0x0001220008000100 */
[----:B------:R0:W0:Y:S01]  /*0390*/  SYNCS.EXCH.64 URZ, [UR7+0x10], UR4 ;  /* 0x00001004073f75b2 */ /* 0x0000220008000100 */
[----:B------:R0:W0:Y:S01]  /*03a0*/  SYNCS.EXCH.64 URZ, [UR7+0x30], UR10 ;  /* 0x0000300a073f75b2 */ /* 0x0000220008000100 */
[----:B------:R0:W0:Y:S01]  /*03b0*/  SYNCS.EXCH.64 URZ, [UR7+0x18], UR4 ;  /* 0x00001804073f75b2 */ /* 0x0000220008000100 */
[----:B------:R0:W0:Y:S01]  /*03c0*/  SYNCS.EXCH.64 URZ, [UR7+0x38], UR10 ;  /* 0x0000380a073f75b2 */ /* 0x0000220008000100 */
[----:B------:R-:W-:Y:S01]  /*03d0*/  NOP ;  /* 0x0000000000007918 */ /* 0x000fe20000000000 */
.L_x_2:
[----:B------:R-:W5:Y:S01]  /*03e0*/  S2UR UR12, SR_CTAID.Y ;  /* 0x00000000000c79c3 */ /* 0x000f620000002600 */
[----:B------:R-:W1:Y:S01]  /*03f0*/  SHFL.IDX PT, R0, R0, RZ, 0x1f ;  /* 0x00001fff00007589 */ /* 0x000e6200000e0000 */
[----:B------:R-:W-:Y:S02]  /*0400*/  SHF.R.S32.HI R3, RZ, 0x1f, R5 ;  /* 0x0000001fff037819 */ /* 0x000fe40000011405 */
[----:B------:R-:W-:Y:S02]  /*0410*/  ELECT P0, URZ, PT ;  /* 0x00000000003f782f */ /* 0x000fe40003800000 */
[----:B------:R-:W-:Y:S01]  /*0420*/  SHF.R.S32.HI R7, RZ, 0x1f, R2 ;  /* 0x0000001fff077819 */ /* 0x000fe20000011402 */
[----:B0-----:R-:W-:Y:S01]  /*0430*/  ULDC UR4, c[0x0][0x154] ;  /* 0x0000550000047ab9 */ /* 0x001fe20000000800 */
[----:B------:R-:W-:Y:S01]  /*0440*/  LEA.HI R3, R3, R5, RZ, 0x7 ;  /* 0x0000000503037211 */ /* 0x000fe200078f38ff */
[----:B------:R-:W-:Y:S01]  /*0450*/  NOP ;  /* 0x0000000000007918 */ /* 0x000fe20000000000 */
[----:B------:R-:W0:Y:S01]  /*0460*/  S2UR UR9, SR_CTAID.X ;  /* 0x00000000000979c3 */ /* 0x000e220000002500 */
[----:B------:R-:W-:Y:S01]  /*0470*/  LEA.HI R7, R7, R2, RZ, 0x2 ;  /* 0x0000000207077211 */ /* 0x000fe200078f10ff */
[----:B------:R-:W-:Y:S01]  /*0480*/  NOP ;  /* 0x0000000000007918 */ /* 0x000fe20000000000 */
[----:B------:R-:W-:-:S02]  /*0490*/  LOP3.LUT R3, R3, 0xffffff80, RZ, 0xc0, !PT ;  /* 0xffffff8003037812 */ /* 0x000fc400078ec0ff */
[----:B------:R-:W-:-:S03]  /*04a0*/  LOP3.LUT R7, R7, 0x3ffffffc, RZ, 0xc0, !PT ;  /* 0x3ffffffc07077812 */ /* 0x000fc600078ec0ff */
[----:B------:R-:W-:Y:S02]  /*04b0*/  IMAD.IADD R3, R5, 0x1, -R3 ;  /* 0x0000000105037824 */ /* 0x000fe400078e0a03 */
[----:B------:R-:W-:Y:S01]  /*04c0*/  IMAD.IADD R2, R2, 0x1, -R7 ;  /* 0x0000000102027824 */ /* 0x000fe200078e0a07 */
[----:B-----5:R-:W-:Y:S02]  /*04d0*/  I2FP.F32.U32 R4, UR12 ;  /* 0x0000000c00047c45 */ /* 0x020fe40008201000 */
[----:B-1----:R-:W-:Y:S02]  /*04e0*/  ISETP.NE.OR P0, PT, R0, RZ, !P0 ;  /* 0x000000ff0000720c */ /* 0x002fe40004705670 */
[----:B------:R-:W-:Y:S01]  /*04f0*/  SHF.R.S32.HI R0, RZ, 0x1f, R3 ;  /* 0x0000001fff007819 */ /* 0x000fe20000011403 */
[----:B------:R-:W-:Y:S01]  /*0500*/  FMUL R8, R4, UR4 ;  /* 0x0000000404087c20 */ /* 0x000fe20008400000 */
[----:B------:R-:W-:Y:S01]  /*0510*/  ULDC UR4, c[0x0][0x150] ;  /* 0x0000540000047ab9 */ /* 0x000fe20000000800 */
[----:B0-----:R-:W-:-:S02]  /*0520*/  I2FP.F32.U32 R4, UR9 ;  /* 0x0000000900047c45 */ /* 0x001fc40008201000 */
[----:B------:R-:W-:Y:S02]  /*0530*/  LEA.HI R0, R0, R3, RZ, 0x3 ;  /* 0x0000000300007211 */ /* 0x000fe400078f18ff */
[----:B------:R-:W0:Y:S01]  /*0540*/  F2I.U32.TRUNC.NTZ R8, R8 ;  /* 0x0000000800087305 */ /* 0x000e22000020f000 */
[----:B------:R-:W-:Y:S01]  /*0550*/  FMUL R6, R4, UR4 ;  /* 0x0000000404067c20 */ /* 0x000fe20008400000 */
[--C-:B------:R-:W-:Y:S02]  /*0560*/  SHF.R.S32.HI R4, RZ, 0x3, R0.reuse ;  /* 0x00000003ff047819 */ /* 0x100fe40000011400 */
[----:B------:R-:W-:Y:S01]  /*0570*/  VOTEU.ALL UP0, P0 ;  /* 0x00000000003f7886 */ /* 0x000fe20000000000 */
[----:B------:R-:W-:Y:S01]  /*0580*/  SHF.R.S32.HI R5, RZ, 0x1f, R0 ;  /* 0x0000001fff057819 */ /* 0x000fe20000011400 */
[----:B------:R-:W-:Y:S01]  /*0590*/  UMOV UR4, 0x20 ;  /* 0x0000002000047882 */ /* 0x000fe20000000000 */
[----:B------:R-:W1:Y:S01]  /*05a0*/  LDC R0, c[0x0][0x140] ;  /* 0x00005000ff007b82 */ /* 0x000e620000000800 */
[----:B------:R-:W5:Y:S01]  /*05b0*/  F2I.U32.TRUNC.NTZ R6, R6 ;  /* 0x0000000600067305 */ /* 0x000f62000020f000 */
[----:B------:R-:W-:Y:S01]  /*05c0*/  LEA.HI R5, R5, R4, RZ, 0x2 ;  /* 0x0000000405057211 */ /* 0x000fe200078f10ff */
[----:B------:R-:W-:Y:S01]  /*05d0*/  @!UP0 UMOV UR10, 0x400 ;  /* 0x00000400000a8882 */ /* 0x000fe20000000000 */
[----:B------:R-:W-:-:S04]  /*05e0*/  @!UP0 UIADD3 UR4, -UR4, 0x100000, URZ ;  /* 0x0010000004048890 */ /* 0x000fc8000fffe13f */
[----:B------:R-:W-:Y:S02]  /*05f0*/  @!UP0 USHF.L.U32 UR5, UR4, 0xb, URZ ;  /* 0x0000000b04058899 */ /* 0x000fe4000800063f */
[----:B------:R-:W-:Y:S01]  /*0600*/  @!UP0 USHF.L.U32 UR4, UR4, 0x1, URZ ;  /* 0x0000000104048899 */ /* 0x000fe2000800063f */
[----:B------:R-:W-:Y:S01]  /*0610*/  LOP3.LUT R5, R5, 0xfffffffc, RZ, 0xc0, !PT ;  /* 0xfffffffc05057812 */ /* 0x000fe200078ec0ff */
[----:B------:R-:W-:Y:S01]  /*0620*/  VOTEU.ALL UP1, P0 ;  /* 0x00000000003f7886 */ /* 0x000fe20000020000 */
[----:B------:R-:W2:Y:S01]  /*0630*/  @!UP0 S2UR UR11, SR_CgaCtaId ;  /* 0x00000000000b89c3 */ /* 0x000ea20000008800 */
[----:B0-----:R-:W-:Y:S02]  /*0640*/  R2UR UR13, R8 ;  /* 0x00000000080d72ca */ /* 0x001fe400000e0000 */
[----:B------:R-:W-:-:S05]  /*0650*/  IMAD.IADD R5, R4, 0x1, -R5 ;  /* 0x0000000104057824 */ /* 0x000fca00078e0a05 */
[----:B------:R-:W-:Y:S02]  /*0660*/  LEA R2, R2, R5, 0x2 ;  /* 0x0000000502027211 */ /* 0x000fe400078e10ff */
[----:B-----5:R-:W-:-:S03]  /*0670*/  R2UR UR7, R6 ;  /* 0x00000000060772ca */ /* 0x020fc600000e0000 */
[----:B------:R-:W-:Y:S01]  /*0680*/  IMAD.SHL.U32 R5, R2, 0x4, RZ ;  /* 0x0000000402057824 */ /* 0x000fe200078e00ff */
[----:B------:R-:W-:Y:S01]  /*0690*/  UIADD3 UR13, -UR13, URZ, URZ ;  /* 0x0000003f0d0d7290 */ /* 0x000fe2000fffe13f */
[----:B-1----:R-:W-:-:S03]  /*06a0*/  ISETP.EQ.U32.AND P4, PT, R0, 0x1, PT ;  /* 0x000000010000780c */ /* 0x002fc60003f82070 */
[----:B------:R-:W-:-:S05]  /*06b0*/  LOP3.LUT R9, R2, 0xc, R5, 0x78, !PT ;  /* 0x0000000c02097812 */ /* 0x000fca00078e7805 */
[----:B------:R0:W-:Y:S01]  /*06c0*/  STL [R1+0x200], R9 ;  /* 0x0002000901007387 */ /* 0x0001e20000100800 */
[----:B--2---:R-:W-:Y:S02]  /*06d0*/  @!UP0 ULEA UR14, UR11, UR10, 0x18 ;  /* 0x0000000a0b0e8291 */ /* 0x004fe4000f8ec03f */
[----:B------:R-:W-:Y:S01]  /*06e0*/  UIADD3 UR7, -UR7, URZ, URZ ;  /* 0x0000003f07077290 */ /* 0x000fe2000fffe13f */
[----:B------:R-:W-:Y:S01]  /*06f0*/  ULDC UR11, c[0x0][0x148] ;  /* 0x00005200000b7ab9 */ /* 0x000fe20000000800 */
[----:B------:R-:W-:Y:S01]  /*0700*/  ULDC UR10, c[0x0][0x144] ;  /* 0x00005100000a7ab9 */ /* 0x000fe20000000800 */
[----:B------:R-:W-:Y:S02]  /*0710*/  UIMAD UR15, UR11, UR13, UR12 ;  /* 0x0000000d0b0f72a4 */ /* 0x000fe4000f8e020c */
[----:B------:R-:W-:Y:S01]  /*0720*/  UIMAD UR7, UR10, UR7, UR9 ;  /* 0x000000070a0772a4 */ /* 0x000fe2000f8e0209 */
[----:B------:R-:W-:Y:S01]  /*0730*/  VOTEU.ALL UP0, P0 ;  /* 0x00000000003f7886 */ /* 0x000fe20000000000 */
[----:B------:R-:W-:-:S02]  /*0740*/  LOP3.LUT P0, RZ, R3, 0x7, RZ, 0xc0, !PT ;  /* 0x0000000703ff7812 */ /* 0x000fc4000780c0ff */
[C---:B------:R-:W-:Y:S01]  /*0750*/  ISETP.NE.AND P1, PT, R9.reuse, UR15, PT ;  /* 0x0000000f09007c0c */ /* 0x040fe2000bf25270 */
[----:B------:R-:W1:Y:S02]  /*0760*/  FENCE.VIEW.ASYNC.S ;  /* 0x00000000000073c6 */ /* 0x000e640000000000 */
[----:B-1----:R0:W1:Y:S01]  /*0770*/  @!UP0 SYNCS.EXCH.64 URZ, [UR14+0x50], UR4 ;  /* 0x000050040e3f85b2 */ /* 0x0020620008000100 */
[----:B------:R-:W-:Y:S02]  /*0780*/  ISETP.LT.U32.AND P0, PT, R9, 0x2, !P0 ;  /* 0x000000020900780c */ /* 0x000fe40004701070 */
[----:B------:R-:W-:-:S04]  /*0790*/  ISETP.EQ.OR P1, PT, RZ, UR7, !P1 ;  /* 0x00000007ff007c0c */ /* 0x000fc8000cf22670 */
[----:B------:R-:W-:Y:S01]  /*07a0*/  PLOP3.LUT P0, PT, P0, P1, PT, 0x80, 0x0 ;  /* 0x000000000000781c */ /* 0x000fe20000703070 */
[----:B------:R0:W2:Y:S01]  /*07b0*/  @!UP1 SYNCS.EXCH.64 URZ, [UR14+0x58], UR4 ;  /* 0x000058040e3f95b2 */ /* 0x0000a20008000100 */
[----:B------:R-:W-:Y:S01]  /*07c0*/  NOP ;  /* 0x0000000000007918 */ /* 0x000fe20000000000 */
[----:B0-----:R-:W-:Y:S10]  /*07d0*/  @!P4 BRA `(.L_x_3) ;  /* 0x000000000008c947 */ /* 0x001ff40003800000 */
[----:B-1234-:R-:W-:Y:S01]  /*07e0*/  UCGABAR_ARV ;  /* 0x00000000000079c7 */ /* 0x01efe20008000000 */
[----:B------:R-:W-:Y:S05]  /*07f0*/  BRA `(.L_x_4) ;  /* 0x0000000000047947 */ /* 0x000fea0003800000 */
.L_x_3:
[----:B-1234-:R-:W-:Y:S01]  /*0800*/  NOP ;  /* 0x0000000000007918 */ /* 0x01efe20000000000 */
.L_x_4:
[----:B------:R-:W-:Y:S02]  /*0810*/  ULDC UR4, c[0x0][0x75c] ;  /* 0x0001d70000047ab9 */ /* 0x000fe40000000800 */
[----:B------:R-:W-:-:S06]  /*0820*/  UISETP.NE.AND UP2, UPT, UR4, 0x1, UPT ;  /* 0x000000010400788c */ /* 0x000fcc000bf45270 */
[----:B------:R-:W-:-:S05]  /*0830*/  PLOP3.LUT P3, PT, PT, PT, UP2, 0x80, 0x0 ;  /* 0x000000000000781c */ /* 0x000fca0003f6f028 */
[----:B------:R-:W-:Y:S01]  /*0840*/  @UP2 ULDC UR14, c[0x0][0x10] ;  /* 0x00000400000e2ab9 */ /* 0x000fe20000000800 */
[----:B------:R-:W-:Y:S01]  /*0850*/  @UP2 UMOV UR4, UR12 ;  /* 0x0000000c00042c82 */ /* 0x000fe20008000000 */
[----:B------:R-:W-:Y:S01]  /*0860*/  @UP2 UMOV UR5, URZ ;  /* 0x0000003f00052c82 */ /* 0x000fe20008000000 */
[----:B------:R-:W-:Y:S01]  /*0870*/  @!UP2 ULDC UR10, c[0x0][0xc] ;  /* 0x00000300000aaab9 */ /* 0x000fe20000000800 */
[----:B------:R-:W-:-:S03]  /*0880*/  @UP2 UIMAD.WIDE.U32 UR14, UR9, UR14, UR4 ;  /* 0x0000000e090e22a5 */ /* 0x000fc6000f8e0004 */
[----:B------:R-:W-:Y:S01]  /*0890*/  @UP2 UMOV UR4, URZ ;  /* 0x0000003f00042c82 */ /* 0x000fe20008000000 */
[----:B------:R-:W-:Y:S01]  /*08a0*/  UMOV UR5, URZ ;  /* 0x0000003f00057c82 */ /* 0x000fe20008000000 */
[----:B------:R-:W-:Y:S01]  /*08b0*/  @UP2 UIADD3 UR16, UR15, UR4, URZ ;  /* 0x000000040f102290 */ /* 0x000fe2000fffe03f */
[----:B------:R-:W-:Y:S02]  /*08c0*/  IMAD.U32 R2, RZ, RZ, UR14 ;  /* 0x0000000eff027e24 */ /* 0x000fe4000f8e00ff */
[----:B------:R-:W-:Y:S01]  /*08d0*/  UMOV UR4, UR9 ;  /* 0x0000000900047c82 */ /* 0x000fe20008000000 */
[----:B------:R-:W-:Y:S01]  /*08e0*/  IMAD.U32 R3, RZ, RZ, UR15 ;  /* 0x0000000fff037e24 */ /* 0x000fe2000f8e00ff */
[----:B------:R-:W-:Y:S01]  /*08f0*/  @!UP2 UIMAD.WIDE.U32 UR4, UR12, UR10, UR4 ;  /* 0x0000000a0c04a2a5 */ /* 0x000fe2000f8e0004 */
[----:B------:R-:W-:Y:S01]  /*0900*/  @P3 IMAD.MOV.U32 R7, RZ, RZ, R2 ;  /* 0x000000ffff073224 */ /* 0x000fe200078e0002 */
[----:B------:R-:W-:-:S04]  /*0910*/  @P3 MOV R6, UR16 ;  /* 0x0000001000063c02 */ /* 0x000fc80008000f00 */
[----:B------:R-:W-:Y:S02]  /*0920*/  IMAD.U32 R2, RZ, RZ, UR4 ;  /* 0x00000004ff027e24 */ /* 0x000fe4000f8e00ff */
[----:B------:R-:W-:Y:S02]  /*0930*/  IMAD.U32 R5, RZ, RZ, UR5 ;  /* 0x00000005ff057e24 */ /* 0x000fe4000f8e00ff */
[----:B------:R-:W-:Y:S01]  /*0940*/  IMAD.U32 R3, RZ, RZ, UR5 ;  /* 0x00000005ff037e24 */ /* 0x000fe2000f8e00ff */
[----:B------:R-:W-:Y:S01]  /*0950*/  @!P3 MOV R7, R2 ;  /* 0x000000020007b202 */ /* 0x000fe20000000f00 */
[----:B------:R-:W-:Y:S02]  /*0960*/  @!P3 IMAD.MOV.U32 R6, RZ, RZ, R5 ;  /* 0x000000ffff06b224 */ /* 0x000fe400078e0005 */
[----:B------:R-:W-:-:S03]  /*0970*/  IMAD.U32 R4, RZ, RZ, UR4 ;  /* 0x00000004ff047e24 */ /* 0x000fc6000f8e00ff */
[----:B------:R0:W-:Y:S04]  /*0980*/  STL [R1+0x204], R6 ;  /* 0x0002040601007387 */ /* 0x0001e80000100800 */
[----:B------:R0:W-:Y:S01]  /*0990*/  STL [R1+0x208], R7 ;  /* 0x0002080701007387 */ /* 0x0001e20000100800 */
[----:B------:R-:W-:Y:S05]  /*09a0*/  @!P4 BRA `(.L_x_5) ;  /* 0x00000000000cc947 */ /* 0x000fea0003800000 */
[----:B------:R-:W-:Y:S01]  /*09b0*/  UCGABAR_WAIT ;  /* 0x0000000000007dc7 */ /* 0x000fe20008000000 */
[----:B------:R-:W-:Y:S01]  /*09c0*/  CCTL.IVALL ;  /* 0x00000000ff00798f */ /* 0x000fe20002000000 */
[----:B------:R-:W-:Y:S05]  /*09d0*/  BRA `(.L_x_6) ;  /* 0x0000000000047947 */ /* 0x000fea0003800000 */
.L_x_5:
[----:B------:R-:W-:Y:S06]  /*09e0*/  BAR.SYNC.DEFER_BLOCKING 0x0 ;  /* 0x0000000000007b1d */ /* 0x000fec0000010000 */
.L_x_6:
[----:B------:R-:W-:Y:S05]  /*09f0*/  @!P2 BRA `(.L_x_7) ;  /* 0x000001740090a947 */ /* 0x000fea0003800000 */
[----:B------:R-:W-:-:S06]  /*0a00*/  UISETP.GT.U32.AND UP0, UPT, UR17, 0x1, UPT ;  /* 0x000000011100788c */ /* 0x000fcc000bf04070 */
[----:B------:R-:W-:-:S13]  /*0a10*/  PLOP3.LUT P1, PT, PT, PT, UP0, 0x80, 0x0 ;  /* 0x000000000000781c */ /* 0x000fda0003f2f008 */
[----:B------:R-:W-:Y:S05]  /*0a20*/  @P1 EXIT ;  /* 0x000000000000194d */ /* 0x000fea0003800000 */
[----:B------:R-:W-:Y:S01]  /*0a30*/  ULDC.64 UR4, c[0x0][0x750] ;  /* 0x0001d40000047ab9 */ /* 0x000fe20000000a00 */
[----:B------:R-:W-:Y:S01]  /*0a40*/  UMOV UR10, 0xffffffff ;  /* 0xffffffff000a7882 */ /* 0x000fe20000000000 */
[----:B------:R-:W-:Y:S01]  /*0a50*/  ISETP.GE.U32.AND P1, PT, R7, UR4, PT ;  /* 0x0000000407007c0c */ /* 0x000fe2000bf26070 */
[----:B------:R-:W-:Y:S01]  /*0a60*/  UMOV UR9, 0xffffffff ;  /* 0xffffffff00097882 */ /* 0x000fe20000000000 */
[----:B------:R-:W-:Y:S01]  /*0a70*/  UMOV UR8, 0xffffffff ;  /* 0xffffffff00087882 */ /* 0x000fe20000000000 */
[----:B------:R-:W-:Y:S02]  /*0a80*/  PRMT R0, RZ, 0x7610, R0 ;  /* 0x00007610ff007816 */ /* 0x000fe40000000000 */
[----:B------:R-:W-:-:S13]  /*0a90*/  ISETP.GE.U32.AND.EX P1, PT, R6, UR5, PT, P1 ;  /* 0x0000000506007c0c */ /* 0x000fda000bf26110 */
[----:B------:R-:W-:Y:S05]  /*0aa0*/  @P1 BRA `(.L_x_8) ;  /* 0x0000000400401947 */ /* 0x000fea0003800000 */
[----:B------:R-:W-:Y:S01]  /*0ab0*/  ULDC.64 UR18, c[0x0][0x728] ;  /* 0x0001ca0000127ab9 */ /* 0x000fe20000000a00 */
[C---:B------:R-:W-:Y:S01]  /*0ac0*/  R2UR UR20, R7.reuse ;  /* 0x00000000071472ca */ /* 0x040fe200000e0000 */
[----:B------:R-:W-:Y:S01]  /*0ad0*/  ULDC UR17, c[0x0][0x730] ;  /* 0x0001cc0000117ab9 */ /* 0x000fe20000000800 */
[----:B------:R-:W-:Y:S02]  /*0ae0*/  ISETP.NE.U32.AND P1, PT, RZ, UR18, PT ;  /* 0x00000012ff007c0c */ /* 0x000fe4000bf25070 */
[----:B------:R-:W-:Y:S02]  /*0af0*/  R2UR UR4, R7 ;  /* 0x00000000070472ca */ /* 0x000fe400000e0000 */
[----:B------:R-:W-:Y:S02]  /*0b00*/  ISETP.NE.AND.EX P1, PT, RZ, UR19, PT, P1 ;  /* 0x00000013ff007c0c */ /* 0x000fe4000bf25310 */
[----:B------:R-:W-:-:S11]  /*0b10*/  R2UR UR5, R6 ;  /* 0x00000000060572ca */ /* 0x000fd600000e0000 */
[----:B------:R-:W-:Y:S05]  /*0b20*/  @!P1 BRA `(.L_x_9) ;  /* 0x0000000000309947 */ /* 0x000fea0003800000 */
[----:B------:R-:W-:Y:S01]  /*0b30*/  R2UR UR4, R7 ;  /* 0x00000000070472ca */ /* 0x000fe200000e0000 */
[----:B------:R-:W-:Y:S01]  /*0b40*/  ULDC UR10, c[0x0][0x734] ;  /* 0x0001cd00000a7ab9 */ /* 0x000fe20000000800 */
[----:B------:R-:W-:-:S11]  /*0b50*/  R2UR UR16, R6 ;  /* 0x00000000061072ca */ /* 0x000fd600000e0000 */
[----:B------:R-:W-:-:S04]  /*0b60*/  UIADD3 UR10, UP0, UR4, UR10, URZ ;  /* 0x0000000a040a7290 */ /* 0x000fc8000ff1e03f */
[----:B------:R-:W-:-:S04]  /*0b70*/  UIADD3.X UR16, URZ, UR16, URZ, UP0, !UPT ;  /* 0x000000103f107290 */ /* 0x000fc800087fe43f */
[----:B------:R-:W-:-:S04]  /*0b80*/  UIMAD.WIDE.U32 UR4, UR16, UR18, URZ ;  /* 0x00000012100472a5 */ /* 0x000fc8000f8e003f */
[----:B------:R-:W-:Y:S02]  /*0b90*/  UIMAD.WIDE.U32 UR8, UP0, UR10, UR19, UR4 ;  /* 0x000000130a0872a5 */ /* 0x000fe4000f800004 */
[----:B------:R-:W-:Y:S02]  /*0ba0*/  UIMAD.WIDE.U32 UR4, UR10, UR18, URZ ;  /* 0x000000120a0472a5 */ /* 0x000fe4000f8e003f */
[----:B------:R-:W-:Y:S02]  /*0bb0*/  UIADD3.X UR15, URZ, URZ, URZ, UP0, !UPT ;  /* 0x0000003f3f0f7290 */ /* 0x000fe400087fe43f */
[----:B------:R-:W-:Y:S01]  /*0bc0*/  UIADD3 URZ, UP0, UR5, UR8, URZ ;  /* 0x00000008053f7290 */ /* 0x000fe2000ff1e03f */
[----:B------:R-:W-:-:S03]  /*0bd0*/  UMOV UR14, UR9 ;  /* 0x00000009000e7c82 */ /* 0x000fc60008000000 */
[----:B------:R-:W-:-:S12]  /*0be0*/  UIMAD.WIDE.U32.X UR4, UR16, UR19, UR14, UP0 ;  /* 0x00000013100472a5 */ /* 0x000fd800080e040e */
.L_x_9:
[----:B------:R-:W-:Y:S01]  /*0bf0*/  USHF.R.U64 UR8, UR4, UR17, UR5 ;  /* 0x0000001104087299 */ /* 0x000fe20008001205 */
[----:B------:R-:W-:Y:S01]  /*0c00*/  R2UR UR15, R6 ;  /* 0x00000000060f72ca */ /* 0x000fe200000e0000 */
[----:B------:R-:W-:Y:S02]  /*0c10*/  USHF.R.U32.HI UR4, URZ, UR17, UR5 ;  /* 0x000000113f047299 */ /* 0x000fe40008011605 */
[----:B------:R-:W-:Y:S01]  /*0c20*/  UIADD3 UR5, UP0, URZ, -UR8, URZ ;  /* 0x800000083f057290 */ /* 0x000fe2000ff1e03f */
[----:B------:R-:W-:Y:S01]  /*0c30*/  ULDC.64 UR16, c[0x0][0x720] ;  /* 0x0001c80000107ab9 */ /* 0x000fe20000000a00 */
[----:B------:R-:W-:Y:S02]  /*0c40*/  UMOV UR14, UR20 ;  /* 0x00000014000e7c82 */ /* 0x000fe40008000000 */
[----:B------:R-:W-:Y:S01]  /*0c50*/  UIADD3.X UR4, URZ, ~UR4, URZ, UP0, !UPT ;  /* 0x800000043f047290 */ /* 0x000fe200087fe43f */
[----:B------:R-:W-:Y:S01]  /*0c60*/  ULDC UR9, c[0x0][0x718] ;  /* 0x0001c60000097ab9 */ /* 0x000fe20000000800 */
[----:B------:R-:W-:-:S02]  /*0c70*/  UIMAD UR13, UR11, UR13, UR12 ;  /* 0x0000000d0b0d72a4 */ /* 0x000fc4000f8e020c */
[----:B------:R-:W-:Y:S02]  /*0c80*/  UIMAD UR4, UR4, UR16, URZ ;  /* 0x00000010040472a4 */ /* 0x000fe4000f8e023f */
[----:B------:R-:W-:Y:S02]  /*0c90*/  UIMAD.WIDE.U32 UR14, UR5, UR16, UR14 ;  /* 0x00000010050e72a5 */ /* 0x000fe4000f8e000e */
[----:B------:R-:W-:Y:S01]  /*0ca0*/  UIMAD UR4, UR5, UR17, UR4 ;  /* 0x00000011050472a4 */ /* 0x000fe2000f8e0204 */
[----:B------:R-:W-:Y:S01]  /*0cb0*/  ULDC UR11, c[0x0][0x708] ;  /* 0x0001c200000b7ab9 */ /* 0x000fe20000000800 */
[----:B------:R-:W-:Y:S02]  /*0cc0*/  ULDC UR20, c[0x0][0x758] ;  /* 0x0001d60000147ab9 */ /* 0x000fe40000000800 */
[----:B------:R-:W-:Y:S01]  /*0cd0*/  UIADD3 UR10, UR15, UR4, URZ ;  /* 0x000000040f0a7290 */ /* 0x000fe2000fffe03f */
[----:B------:R-:W-:Y:S02]  /*0ce0*/  UMOV UR12, 0xffffffff ;  /* 0xffffffff000c7882 */ /* 0x000fe40000000000 */
[----:B------:R-:W-:Y:S01]  /*0cf0*/  ULDC.64 UR4, c[0x0][0x740] ;  /* 0x0001d00000047ab9 */ /* 0x000fe20000000a00 */
[----:B------:R-:W-:Y:S01]  /*0d00*/  USHF.R.U64 UR18, UR14, UR9, UR10 ;  /* 0x000000090e127299 */ /* 0x000fe2000800120a */
[----:B------:R-:W-:Y:S01]  /*0d10*/  ISETP.NE.U32.AND P1, PT, RZ, UR4, PT ;  /* 0x00000004ff007c0c */ /* 0x000fe2000bf25070 */
[----:B------:R-:W-:-:S02]  /*0d20*/  USHF.R.U32.HI UR10, URZ, UR9, UR10 ;  /* 0x000000093f0a7299 */ /* 0x000fc4000801160a */
[----:B------:R-:W-:Y:S01]  /*0d30*/  USHF.L.U32 UR9, UR12, UR20, URZ ;  /* 0x000000140c097299 */ /* 0x000fe2000800063f */
[----:B------:R-:W-:Y:S01]  /*0d40*/  ISETP.NE.AND.EX P1, PT, RZ, UR5, PT, P1 ;  /* 0x00000005ff007c0c */ /* 0x000fe2000bf25310 */
[----:B------:R-:W-:Y:S02]  /*0d50*/  USHF.R.U64 UR24, UR18, UR11, UR10 ;  /* 0x0000000b12187299 */ /* 0x000fe4000800120a */
[----:B------:R-:W-:Y:S01]  /*0d60*/  USHF.R.U32.HI UR10, URZ, UR11, UR10 ;  /* 0x0000000b3f0a7299 */ /* 0x000fe2000801160a */
[----:B------:R-:W-:Y:S01]  /*0d70*/  ULDC UR19, c[0x0][0x700] ;  /* 0x0001c00000137ab9 */ /* 0x000fe20000000800 */
[----:B------:R-:W-:Y:S02]  /*0d80*/  USEL UR7, UR7, UR13, !UP2 ;  /* 0x0000000d07077287 */ /* 0x000fe4000d000000 */
[----:B------:R-:W-:Y:S02]  /*0d90*/  USHF.R.U64 UR25, UR24, UR20, UR10 ;  /* 0x0000001418197299 */ /* 0x000fe4000800120a */
[----:B------:R-:W-:-:S02]  /*0da0*/  USHF.R.U32.HI UR11, URZ, UR20, UR10 ;  /* 0x000000143f0b7299 */ /* 0x000fc4000801160a */
[----:B------:R-:W-:Y:S02]  /*0db0*/  UIADD3 UR17, UR19, -0x1, URZ ;  /* 0xffffffff13117890 */ /* 0x000fe4000fffe03f */
[----:B------:R-:W-:Y:S01]  /*0dc0*/  ULOP3.LUT UR9, URZ, UR9, URZ, 0x33, !UPT ;  /* 0x000000093f097292 */ /* 0x000fe2000f8e333f */
[----:B------:R-:W-:Y:S01]  /*0dd0*/  ULDC UR21, c[0x0][0x748] ;  /* 0x0001d20000157ab9 */ /* 0x000fe20000000800 */
[----:B------:R-:W-:Y:S01]  /*0de0*/  ULDC UR22, c[0x0][0x738] ;  /* 0x0001ce0000167ab9 */ /* 0x000fe20000000800 */
[----:B------:R-:W-:Y:S01]  /*0df0*/  UMOV UR23, 0x1 ;  /* 0x0000000100177882 */ /* 0x000fe20000000000 */
[----:B------:R-:W-:Y:S01]  /*0e00*/  UMOV UR10, UR25 ;  /* 0x00000019000a7c82 */ /* 0x000fe20008000000 */
[----:B------:R-:W-:Y:S07]  /*0e10*/  @!P1 BRA `(.L_x_10) ;  /* 0x0000000000309947 */ /* 0x000fee0003800000 */
[----:B------:R-:W-:Y:S02]  /*0e20*/  ULDC UR14, c[0x0][0x74c] ;  /* 0x0001d300000e7ab9 */ /* 0x000fe40000000800 */
        /* <DEDUP_REMOVED lines=8> */
[----:B------:R-:W-:-:S07]  /*0eb0*/  UIMAD.WIDE.U32.X UR4, UR16, UR5, UR14, UP0 ;  /* 0x00000005100472a5 */ /* 0x000fce00080e040e */
[----:B------:R-:W-:Y:S01]  /*0ec0*/  UMOV UR10, UR4 ;  /* 0x00000004000a7c82 */ /* 0x000fe20008000000 */
[----:B------:R-:W-:-:S05]  /*0ed0*/  UMOV UR11, UR5 ;  /* 0x00000005000b7c82 */ /* 0x000fca0008000000 */
.L_x_10:
[----:B------:R-:W-:Y:S01]  /*0ee0*/  USHF.R.U64 UR5, UR10, UR21, UR11 ;  /* 0x000000150a057299 */ /* 0x000fe2000800120b */
[----:B------:R-:W-:Y:S01]  /*0ef0*/  IMAD.MOV.U32 R0, RZ, RZ, 0x1 ;  /* 0x00000001ff007424 */ /* 0x000fe200078e00ff */
[----:B------:R-:W-:Y:S02]  /*0f00*/  USHF.L.U32 UR4, UR23, UR20, URZ ;  /* 0x0000001417047299 */ /* 0x000fe4000800063f */
[----:B------:R-:W-:Y:S02]  /*0f10*/  ULOP3.LUT UR9, UR24, UR9, URZ, 0xc0, !UPT ;  /* 0x0000000918097292 */ /* 0x000fe4000f8ec03f */
[----:B------:R-:W-:Y:S02]  /*0f20*/  UIADD3 UR10, -UR5, URZ, URZ ;  /* 0x0000003f050a7290 */ /* 0x000fe4000fffe13f */
[----:B------:R-:W-:Y:S02]  /*0f30*/  UIMAD UR9, UR4, UR5, UR9 ;  /* 0x00000005040972a4 */ /* 0x000fe4000f8e0209 */
[----:B------:R-:W-:-:S02]  /*0f40*/  ULOP3.LUT UR17, UR18, UR17, URZ, 0xc0, !UPT ;  /* 0x0000001112117292 */ /* 0x000fc4000f8ec03f */
[----:B------:R-:W-:Y:S01]  /*0f50*/  UIMAD UR4, UR10, UR22, UR25 ;  /* 0x000000160a0472a4 */ /* 0x000fe2000f8e0219 */
[----:B------:R-:W-:Y:S02]  /*0f60*/  ULDC UR5, c[0x0][0x710] ;  /* 0x0001c40000057ab9 */ /* 0x000fe40000000800 */
[----:B------:R-:W-:Y:S02]  /*0f70*/  UIMAD UR7, UR9, UR5, UR7 ;  /* 0x00000005090772a4 */ /* 0x000fe4000f8e0207 */
[----:B------:R-:W-:-:S04]  /*0f80*/  UIMAD UR4, UR4, UR19, UR17 ;  /* 0x00000013040472a4 */ /* 0x000fc8000f8e0211 */
[----:B------:R-:W-:Y:S02]  /*0f90*/  USEL UR9, UR4, UR7, !UP2 ;  /* 0x0000000704097287 */ /* 0x000fe4000d000000 */
[----:B------:R-:W-:-:S12]  /*0fa0*/  USEL UR10, UR7, UR4, !UP2 ;  /* 0x00000004070a7287 */ /* 0x000fd8000d000000 */
.L_x_8:
[----:B------:R-:W-:-:S08]  /*0fb0*/  NOP ;  /* 0x0000000000007918 */ /* 0x000fd00000000000 */
[----:B------:R-:W1:Y:S02]  /*0fc0*/  USETMAXREG.TRY_ALLOC.CTAPOOL UP0, 0xf0 ;  /* 0x000000f0000079c8 */ /* 0x000e640008000600 */
[----:B-1----:R-:W-:-:S13]  /*0fd0*/  PLOP3.LUT P1, PT, PT, PT, UP0, 0x80, 0x0 ;  /* 0x000000000000781c */ /* 0x002fda0003f2f008 */
[----:B------:R-:W-:Y:S05]  /*0fe0*/  @!P1 BRA `(.L_x_8) ;  /* 0xfffffffc00f09947 */ /* 0x000fea000383ffff */
[----:B------:R-:W-:Y:S01]  /*0ff0*/  ULDC.64 UR4, c[0x0][0x698] ;  /* 0x0001a60000047ab9 */ /* 0x000fe20000000a00 */
[----:B------:R-:W-:Y:S01]  /*1000*/  ULDC.64 UR16, c[0x0][0x208] ;  /* 0x0000820000107ab9 */ /* 0x000fe20000000a00 */
[----:B------:R-:W-:-:S04]  /*1010*/  ISETP.NE.U32.AND P1, PT, RZ, UR4, PT ;  /* 0x00000004ff007c0c */ /* 0x000fc8000bf25070 */
[----:B------:R-:W-:-:S13]  /*1020*/  ISETP.NE.AND.EX P1, PT, RZ, UR5, PT, P1 ;  /* 0x00000005ff007c0c */ /* 0x000fda000bf25310 */
[----:B------:R-:W-:Y:S05]  /*1030*/  @!P1 BRA `(.L_x_11) ;  /* 0x0000000000209947 */ /* 0x000fea0003800000 */
[----:B------:R-:W1:Y:S02]  /*1040*/  LDC.64 R2, c[0x0][0x698] ;  /* 0x0001a600ff027b82 */ /* 0x000e640000000a00 */
[----:B-1----:R-:W2:Y:S02]  /*1050*/  LDG.E.64 R2, desc[UR16][R2.64] ;  /* 0x0000001002027981 */ /* 0x002ea4000c1e1b00 */
[----:B--2---:R-:W-:-:S04]  /*1060*/  ISETP.NE.U32.AND P1, PT, R2, RZ, PT ;  /* 0x000000ff0200720c */ /* 0x004fc80003f25070 */
[----:B------:R-:W-:-:S13]  /*1070*/  ISETP.NE.AND.EX P1, PT, R3, RZ, PT, P1 ;  /* 0x000000ff0300720c */ /* 0x000fda0003f25310 */
[----:B------:R-:W-:Y:S05]  /*1080*/  @!P1 BRA `(.L_x_11) ;  /* 0x00000000000c9947 */ /* 0x000fea0003800000 */
[----:B------:R-:W2:Y:S02]  /*1090*/  LD.E R2, desc[UR16][R2.64] ;  /* 0x0000001002027980 */ /* 0x000ea4000c101900 */
[----:B--2---:R-:W-:Y:S01]  /*10a0*/  R2UR UR18, R2 ;  /* 0x00000000021272ca */ /* 0x004fe200000e0000 */
[----:B------:R-:W-:-:S14]  /*10b0*/  BRA `(.L_x_12) ;  /* 0x0000000000247947 */ /* 0x000fdc0003800000 */
.L_x_11:
[----:B------:R-:W-:Y:S02]  /*10c0*/  ULDC.64 UR4, c[0x0][0x688] ;  /* 0x0001a20000047ab9 */ /* 0x000fe40000000a00 */
[----:B------:R-:W-:-:S04]  /*10d0*/  ISETP.NE.U32.AND P1, PT, RZ, UR4, PT ;  /* 0x00000004ff007c0c */ /* 0x000fc8000bf25070 */
[----:B------:R-:W-:-:S13]  /*10e0*/  ISETP.NE.AND.EX P1, PT, RZ, UR5, PT, P1 ;  /* 0x00000005ff007c0c */ /* 0x000fda000bf25310 */
[----:B------:R-:W-:Y:S05]  /*10f0*/  @!P1 BRA `(.L_x_13) ;  /* 0x0000000000109947 */ /* 0x000fea0003800000 */
[----:B------:R-:W1:Y:S02]  /*1100*/  LDC.64 R2, c[0x0][0x688] ;  /* 0x0001a200ff027b82 */ /* 0x000e640000000a00 */
[----:B-1----:R-:W2:Y:S02]  /*1110*/  LDG.E R2, desc[UR16][R2.64] ;  /* 0x0000001002027981 */ /* 0x002ea4000c1e1900 */
[----:B--2---:R-:W-:Y:S01]  /*1120*/  R2UR UR18, R2 ;  /* 0x00000000021272ca */ /* 0x004fe200000e0000 */
[----:B------:R-:W-:-:S14]  /*1130*/  BRA `(.L_x_12) ;  /* 0x0000000000047947 */ /* 0x000fdc0003800000 */
.L_x_13:
[----:B------:R-:W-:-:S05]  /*1140*/  ULDC UR18, c[0x0][0x680] ;  /* 0x0001a00000127ab9 */ /* 0x000fca0000000800 */
.L_x_12:
[----:B------:R-:W-:Y:S02]  /*1150*/  ULDC.64 UR4, c[0x0][0x6a0] ;  /* 0x0001a80000047ab9 */ /* 0x000fe40000000a00 */
        /* <DEDUP_REMOVED lines=11> */
.L_x_14:
        /* <DEDUP_REMOVED lines=8> */
.L_x_16:
[----:B------:R-:W-:-:S05]  /*1290*/  ULDC UR19, c[0x0][0x684] ;  /* 0x0001a10000137ab9 */ /* 0x000fca0000000800 */
.L_x_15:
[----:B------:R-:W-:-:S13]  /*12a0*/  LOP3.LUT P1, RZ, R0, 0xff, RZ, 0xc0, !PT ;  /* 0x000000ff00ff7812 */ /* 0x000fda000782c0ff */
[----:B------:R-:W-:Y:S05]  /*12b0*/  @!P1 EXIT ;  /* 0x000000000000994d */ /* 0x000fea0003800000 */
[----:B------:R-:W-:Y:S01]  /*12c0*/  ULDC UR4, c[0x0][0x28c] ;  /* 0x0000a30000047ab9 */ /* 0x000fe20000000800 */
[----:B------:R-:W-:Y:S02]  /*12d0*/  ULOP3.LUT UR20, UR6, 0x1, URZ, 0xfc, !UPT ;  /* 0x0000000106147892 */ /* 0x000fe4000f8efc3f */
[----:B------:R-:W-:-:S04]  /*12e0*/  UIADD3 UR4, UR4, 0x3f, URZ ;  /* 0x0000003f04047890 */ /* 0x000fc8000fffe03f */
[----:B------:R-:W-:-:S04]  /*12f0*/  USHF.R.S32.HI UR5, URZ, 0x1f, UR4 ;  /* 0x0000001f3f057899 */ /* 0x000fc80008011404 */
[----:B------:R-:W-:-:S03]  /*1300*/  ULEA.HI UR5, UR5, UR4, URZ, 0x6 ;  /* 0x0000000405057291 */ /* 0x000fc6000f8f303f */
[----:B------:R-:W-:Y:S01]  /*1310*/  UMOV UR4, URZ ;  /* 0x0000003f00047c82 */ /* 0x000fe20008000000 */
[----:B------:R-:W-:-:S03]  /*1320*/  USHF.R.S32.HI UR7, URZ, 0x6, UR5 ;  /* 0x000000063f077899 */ /* 0x000fc60008011405 */
[----:B------:R-:W-:-:S09]  /*1330*/  UMOV UR5, URZ ;  /* 0x0000003f00057c82 */ /* 0x000fd20008000000 */
.L_x_413:
[----:B------:R-:W-:Y:S01]  /*1340*/  STL [R1], RZ ;  /* 0x000000ff01007387 */ /* 0x000fe20000100800 */
[----:B------:R-:W-:Y:S01]  /*1350*/  UISETP.LT.AND UP0, UPT, URZ, UR7, UPT ;  /* 0x000000073f00728c */ /* 0x000fe2000bf01270 */
[----:B------:R-:W-:Y:S02]  /*1360*/  CS2R R150, SRZ ;  /* 0x0000000000967805 */ /* 0x000fe4000001ff00 */
[----:B------:R-:W-:Y:S01]  /*1370*/  CS2R R24, SRZ ;  /* 0x0000000000187805 */ /* 0x000fe2000001ff00 */
[----:B------:R-:W-:Y:S01]  /*1380*/  STL [R1+0x4], RZ ;  /* 0x000004ff01007387 */ /* 0x000fe20000100800 */
[----:B------:R-:W-:Y:S01]  /*1390*/  USEL UR11, URZ, UR7, UP0 ;  /* 0x000000073f0b7287 */ /* 0x000fe20008000000 */
[----:B------:R-:W-:Y:S02]  /*13a0*/  CS2R R26, SRZ ;  /* 0x00000000001a7805 */ /* 0x000fe4000001ff00 */
[----:B------:R-:W-:Y:S01]  /*13b0*/  CS2R R28, SRZ ;  /* 0x00000000001c7805 */ /* 0x000fe2000001ff00 */
[----:B------:R-:W-:Y:S01]  /*13c0*/  STL [R1+0x8], RZ ;  /* 0x000008ff01007387 */ /* 0x000fe20000100800 */
[----:B------:R-:W-:Y:S01]  /*13d0*/  UIADD3 UR11, UR7, -UR11, URZ ;  /* 0x8000000b070b7290 */ /* 0x000fe2000fffe03f */
[----:B------:R-:W-:-:S02]  /*13e0*/  CS2R R30, SRZ ;  /* 0x00000000001e7805 */ /* 0x000fc4000001ff00 */
[----:B------:R-:W-:Y:S01]  /*13f0*/  CS2R R32, SRZ ;  /* 0x0000000000207805 */ /* 0x000fe2000001ff00 */
[----:B------:R-:W-:Y:S01]  /*1400*/  STL [R1+0xc], RZ ;  /* 0x00000cff01007387 */ /* 0x000fe20000100800 */
[----:B------:R-:W-:Y:S01]  /*1410*/  UISETP.GE.AND UP0, UPT, UR11, 0x1, UPT ;  /* 0x000000010b00788c */ /* 0x000fe2000bf06270 */
[----:B------:R-:W-:Y:S02]  /*1420*/  CS2R R34, SRZ ;  /* 0x0000000000227805 */ /* 0x000fe4000001ff00 */
[----:B------:R-:W-:Y:S01]  /*1430*/  CS2R R36, SRZ ;  /* 0x0000000000247805 */ /* 0x000fe2000001ff00 */
[----:B------:R-:W-:Y:S01]  /*1440*/  STL [R1+0x10], RZ ;  /* 0x000010ff01007387 */ /* 0x000fe20000100800 */
[----:B------:R-:W-:Y:S02]  /*1450*/  CS2R R38, SRZ ;  /* 0x0000000000267805 */ /* 0x000fe4000001ff00 */
[----:B------:R-:W-:Y:S02]  /*1460*/  CS2R R40, SRZ ;  /* 0x0000000000287805 */ /* 0x000fe4000001ff00 */
[----:B------:R-:W-:Y:S01]  /*1470*/  PLOP3.LUT P1, PT, PT, PT, UP0, 0x80, 0x0 ;  /* 0x000000000000781c */ /* 0x000fe20003f2f008 */
[----:B------:R-:W-:Y:S01]  /*1480*/  STL [R1+0x14], RZ ;  /* 0x000014ff01007387 */ /* 0x000fe20000100800 */
[----:B------:R-:W-:-:S02]  /*1490*/  CS2R R42, SRZ ;  /* 0x00000000002a7805 */ /* 0x000fc4000001ff00 */
[----:B------:R-:W-:Y:S02]  /*14a0*/  CS2R R44, SRZ ;  /* 0x00000000002c7805 */ /* 0x000fe4000001ff00 */
[----:B------:R-:W-:Y:S01]  /*14b0*/  CS2R R46, SRZ ;  /* 0x00000000002e7805 */ /* 0x000fe2000001ff00 */
[----:B------:R-:W-:Y:S01]  /*14c0*/  STL [R1+0x18], RZ ;  /* 0x000018ff01007387 */ /* 0x000fe20000100800 */
[----:B------:R-:W-:Y:S02]  /*14d0*/  CS2R R48, SRZ ;  /* 0x0000000000307805 */ /* 0x000fe4000001ff00 */
[----:B------:R-:W-:Y:S02]  /*14e0*/  CS2R R50, SRZ ;  /* 0x0000000000327805 */ /* 0x000fe4000001ff00 */
[----:B------:R-:W-:Y:S01]  /*14f0*/  CS2R R52, SRZ ;  /* 0x0000000000347805 */ /* 0x000fe2000001ff00 */
        /* <DEDUP_REMOVED lines=64> */
[----:B------:R-:W-:Y:S04]  /*1900*/  STL [R1+0x5c], RZ ;  /* 0x00005cff01007387 */ /* 0x000fe80000100800 */
        /* <DEDUP_REMOVED lines=53> */
[----:B------:R-:W-:Y:S01]  /*1c60*/  STL [R1+0x134], RZ ;  /* 0x000134ff01007387 */ /* 0x000fe20000100800 */
[----:B-1----:R-:W1:Y:S03]  /*1c70*/  S2R R0, SR_TID.X ;  /* 0x0000000000007919 */ /* 0x002e660000002100 */
        /* <DEDUP_REMOVED lines=8> */
[----:B-1----:R-:W-:-:S03]  /*1d00*/  LOP3.LUT R0, R0, 0x80, RZ, 0xc0, !PT ;  /* 0x0000008000007812 */ /* 0x002fc600078ec0ff */
[----:B------:R-:W-:Y:S01]  /*1d10*/  STL [R1+0x158], RZ ;  /* 0x000158ff01007387 */ /* 0x000fe20000100800 */
[----:B------:R-:W-:-:S03]  /*1d20*/  SHF.R.U32.HI R0, RZ, 0x7, R0 ;  /* 0x00000007ff007819 */ /* 0x000fc60000011600 */
        /* <DEDUP_REMOVED lines=33> */
[----:B------:R-:W1:Y:S04]  /*1f40*/  SHFL.IDX PT, R0, R0, RZ, 0x1f ;  /* 0x00001fff00007589 */ /* 0x000e6800000e0000 */
[----:B------:R2:W-:Y:S04]  /*1f50*/  STL [R1+0x1e0], RZ ;  /* 0x0001e0ff01007387 */ /* 0x0005e80000100800 */
[----:B------:R2:W-:Y:S04]  /*1f60*/  STL [R1+0x1e4], RZ ;  /* 0x0001e4ff01007387 */ /* 0x0005e80000100800 */
[----:B------:R2:W-:Y:S04]  /*1f70*/  STL [R1+0x1e8], RZ ;  /* 0x0001e8ff01007387 */ /* 0x0005e80000100800 */
[----:B------:R2:W-:Y:S04]  /*1f80*/  STL [R1+0x1ec], RZ ;  /* 0x0001ecff01007387 */ /* 0x0005e80000100800 */
[----:B------:R2:W-:Y:S04]  /*1f90*/  STL [R1+0x1f0], RZ ;  /* 0x0001f0ff01007387 */ /* 0x0005e80000100800 */
[----:B------:R2:W-:Y:S01]  /*1fa0*/  STL [R1+0x1f4], RZ ;  /* 0x0001f4ff01007387 */ /* 0x0005e20000100800 */
[----:B-1----:R-:W-:-:S03]  /*1fb0*/  R2UR UR12, R0 ;  /* 0x00000000000c72ca */ /* 0x002fc600000e0000 */
[----:B------:R2:W-:Y:S04]  /*1fc0*/  STL [R1+0x1f8], RZ ;  /* 0x0001f8ff01007387 */ /* 0x0005e80000100800 */
[----:B------:R2:W-:Y:S01]  /*1fd0*/  STL [R1+0x1fc], RZ ;  /* 0x0001fcff01007387 */ /* 0x0005e20000100800 */
[----:B---34-:R-:W-:Y:S07]  /*1fe0*/  @!P1 BRA `(.L_x_17) ;  /* 0x0000002c005c9947 */ /* 0x018fee0003800000 */
[----:B------:R-:W1:Y:S01]  /*1ff0*/  S2UR UR15, SR_CgaCtaId ;  /* 0x00000000000f79c3 */ /* 0x000e620000008800 */
[----:B------:R-:W-:Y:S01]  /*2000*/  ULEA.HI UR13, UR12, UR12, URZ, 0x1 ;  /* 0x0000000c0c0d7291 */ /* 0x000fe2000f8f083f */
[----:B------:R-:W-:Y:S01]  /*2010*/  IMAD.U32 R0, RZ, RZ, UR4 ;  /* 0x00000004ff007e24 */ /* 0x000fe2000f8e00ff */
[----:B------:R-:W-:Y:S01]  /*2020*/  UMOV UR14, 0x400 ;  /* 0x00000400000e7882 */ /* 0x000fe20000000000 */
[----:B------:R-:W-:Y:S02]  /*2030*/  UPLOP3.LUT UP0, UPT, UPT, UPT, UPT, 0x40, 0x0 ;  /* 0x000000000000789c */ /* 0x000fe40003f0e870 */
[----:B------:R-:W-:Y:S01]  /*2040*/  ULOP3.LUT UR13, UR13, 0xffffe, URZ, 0xc0, !UPT ;  /* 0x000ffffe0d0d7892 */ /* 0x000fe2000f8ec03f */
[----:B------:R-:W-:Y:S01]  /*2050*/  UMOV UR22, UR5 ;  /* 0x0000000500167c82 */ /* 0x000fe20008000000 */
[----:B------:R-:W-:Y:S02]  /*2060*/  UMOV UR23, UR5 ;  /* 0x0000000500177c82 */ /* 0x000fe40008000000 */
[----:B------:R-:W-:-:S02]  /*2070*/  UIADD3 UR13, UR12, -UR13, URZ ;  /* 0x8000000d0c0d7290 */ /* 0x000fc4000fffe03f */
[----:B-1----:R-:W-:-:S04]  /*2080*/  ULEA UR14, UR15, UR14, 0x18 ;  /* 0x0000000e0f0e7291 */ /* 0x002fc8000f8ec03f */
[----:B------:R-:W-:-:S04]  /*2090*/  ULEA UR13, UR13, UR14, 0xc ;  /* 0x0000000e0d0d7291 */ /* 0x000fc8000f8e603f */
[----:B------:R-:W-:-:S04]  /*20a0*/  UIADD3 UR13, UR13, 0x100, URZ ;  /* 0x000001000d0d7890 */ /* 0x000fc8000fffe03f */
[----:B------:R-:W-:-:S04]  /*20b0*/  USHF.R.U32.HI UR13, URZ, 0x4, UR13 ;  /* 0x000000043f0d7899 */ /* 0x000fc8000801160d */
[----:B------:R-:W-:-:S12]  /*20c0*/  ULOP3.LUT UR21, UR13, 0x3fff, URZ, 0xc0, !UPT ;  /* 0x00003fff0d157892 */ /* 0x000fd8000f8ec03f */
.L_x_24:
[----:B------:R-:W-:-:S06]  /*20d0*/  UISETP.NE.AND UP1, UPT, UR20, 0x3, UPT ;  /* 0x000000031400788c */ /* 0x000fcc000bf25270 */
[----:B------:R-:W-:-:S13]  /*20e0*/  PLOP3.LUT P2, PT, PT, PT, UP1, 0x80, 0x0 ;  /* 0x000000000000781c */ /* 0x000fda0003f4f018 */
[----:B0-----:R-:W-:Y:S05]  /*20f0*/  @!P2 BRA `(.L_x_18) ;  /* 0x000000000004a947 */ /* 0x001fea0003800000 */
[----:B------:R-:W-:Y:S01]  /*2100*/  BPT.TRAP 0x1 ;  /* 0x000000040000795c */ /* 0x000fe20000300000 */
.L_x_18:
[----:B------:R-:W1:Y:S01]  /*2110*/  S2UR UR13, SR_CgaCtaId ;  /* 0x00000000000d79c3 */ /* 0x000e620000008800 */
[----:B------:R-:W-:Y:S01]  /*2120*/  UMOV UR12, 0x400 ;  /* 0x00000400000c7882 */ /* 0x000fe20000000000 */
[----:B------:R-:W-:Y:S01]  /*2130*/  SHF.L.U32 R2, R0, 0x1f, RZ ;  /* 0x0000001f00027819 */ /* 0x000fe200000006ff */
[----:B-1----:R-:W-:-:S04]  /*2140*/  ULEA UR26, UR13, UR12, 0x18 ;  /* 0x0000000c0d1a7291 */ /* 0x002fc8000f8ec03f */
[----:B------:R-:W-:-:S09]  /*2150*/  ULEA UR12, UR22, UR26, 0x3 ;  /* 0x0000001a160c7291 */ /* 0x000fd2000f8e183f */
[----:B------:R1:W3:Y:S01]  /*2160*/  SYNCS.PHASECHK.TRANS64.TRYWAIT P1, [UR12], R2 ;  /* 0x00000002ff0075a7 */ /* 0x0002e2000802014c */
[----:B------:R-:W-:Y:S05]  /*2170*/  @!P2 BRA `(.L_x_19) ;  /* 0x000000000004a947 */ /* 0x000fea0003800000 */
[----:B------:R-:W-:Y:S01]  /*2180*/  BPT.TRAP 0x1 ;  /* 0x000000040000795c */ /* 0x000fe20000300000 */
.L_x_19:
[----:B---3--:R-:W-:Y:S05]  /*2190*/  @P1 BRA `(.L_x_20) ;  /* 0x0000000000081947 */ /* 0x008fea0003800000 */
[----:B------:R-:W3:Y:S02]  /*21a0*/  SYNCS.PHASECHK.TRANS64.TRYWAIT P1, [UR12], R2 ;  /* 0x00000002ff0075a7 */ /* 0x000ee4000802014c */
[----:B---3--:R-:W-:Y:S05]  /*21b0*/  @!P1 BRA `(.L_x_21) ;  /* 0x0000017400989947 */ /* 0x008fea0003800000 */
.L_x_20:
[----:B------:R-:W-:Y:S04]  /*21c0*/  STL.64 [R1+0x660], R150 ;  /* 0x0006609601007387 */ /* 0x000fe80000100a00 */
        /* <DEDUP_REMOVED lines=62> */
[----:B------:R4:W-:Y:S04]  /*25b0*/  STL.64 [R1+0x468], R24 ;  /* 0x0004681801007387 */ /* 0x0009e80000100a00 */
[----:B----4-:R-:W4:Y:S04]  /*25c0*/  LDL.LU.64 R24, [R1] ;  /* 0x0000000001187983 */ /* 0x010f280000300a00 */
[----:B------:R-:W4:Y:S04]  /*25d0*/  LDL.LU.64 R26, [R1+0x8] ;  /* 0x00000800011a7983 */ /* 0x000f280000300a00 */
        /* <DEDUP_REMOVED lines=61> */
[----:B------:R-:W4:Y:S01]  /*29b0*/  LDL.LU.64 R150, [R1+0x1f8] ;  /* 0x0001f80001967983 */ /* 0x000f220000300a00 */
[----:B---3--:R-:W3:Y:S01]  /*29c0*/  S2R R3, SR_TID.X ;  /* 0x0000000000037919 */ /* 0x008ee20000002100 */
[----:B------:R-:W-:Y:S01]  /*29d0*/  USHF.L.U32 UR12, UR22, 0xb, URZ ;  /* 0x0000000b160c7899 */ /* 0x000fe2000800063f */
[C---:B---3--:R-:W-:Y:S01]  /*29e0*/  IMAD.SHL.U32 R152, R3.reuse, 0x20, RZ ;  /* 0x0000002003987824 */ /* 0x048fe200078e00ff */
[----:B-1----:R-:W-:-:S04]  /*29f0*/  SHF.L.U32 R2, R3, 0x9, RZ ;  /* 0x0000000903027819 */ /* 0x002fc800000006ff */
[----:B------:R-:W-:-:S04]  /*2a00*/  LOP3.LUT R152, R152, 0x1c00, RZ, 0xc0, !PT ;  /* 0x00001c0098987812 */ /* 0x000fc800078ec0ff */
[----:B------:R-:W-:Y:S01]  /*2a10*/  LOP3.LUT R152, R152, 0x200, R2, 0xf8, !PT ;  /* 0x0000020098987812 */ /* 0x000fe200078ef802 */
[----:B------:R-:W-:-:S05]  /*2a20*/  IMAD.SHL.U32 R2, R3, 0x10, RZ ;  /* 0x0000001003027824 */ /* 0x000fca00078e00ff */
[----:B------:R-:W-:-:S04]  /*2a30*/  LOP3.LUT R152, R152, 0x1c0, R2, 0xf8, !PT ;  /* 0x000001c098987812 */ /* 0x000fc800078ef802 */
[----:B------:R-:W-:-:S05]  /*2a40*/  LEA.HI R152, R152, UR12, RZ, 0x1d ;  /* 0x0000000c98987c11 */ /* 0x000fca000f8fe8ff */
[----:B------:R-:W4:Y:S01]  /*2a50*/  LDS.64 R154, [R152+UR26+0x30100] ;  /* 0x0301001a989a7984 */ /* 0x000f220008000a00 */
[----:B------:R-:W-:-:S04]  /*2a60*/  UIADD3 UR13, UR26, 0x10100, URZ ;  /* 0x000101001a0d7890 */ /* 0x000fc8000fffe03f */
[----:B------:R-:W-:-:S04]  /*2a70*/  USHF.R.U32.HI UR13, URZ, 0x4, UR13 ;  /* 0x000000043f0d7899 */ /* 0x000fc8000801160d */
[----:B------:R-:W-:Y:S02]  /*2a80*/  ULOP3.LUT UR13, UR13, 0x3fff, URZ, 0xc0, !UPT ;  /* 0x00003fff0d0d7892 */ /* 0x000fe4000f8ec03f */
[----:B------:R-:W-:Y:S02]  /*2a90*/  ULOP3.LUT UR24, UR21, 0x10000, URZ, 0xfc, !UPT ;  /* 0x0001000015187892 */ /* 0x000fe4000f8efc3f */
[----:B------:R-:W-:Y:S02]  /*2aa0*/  ULOP3.LUT UR13, UR13, 0x10000, URZ, 0xfc, !UPT ;  /* 0x000100000d0d7892 */ /* 0x000fe4000f8efc3f */
[----:B------:R-:W-:Y:S02]  /*2ab0*/  ULEA UR24, UR22, UR24, 0xa ;  /* 0x0000001816187291 */ /* 0x000fe4000f8e503f */
[----:B------:R-:W-:Y:S01]  /*2ac0*/  UIADD3 UR25, UR12, UR13, URZ ;  /* 0x0000000d0c197290 */ /* 0x000fe2000fffe03f */
[----:B------:R-:W-:Y:S02]  /*2ad0*/  UMOV UR15, 0x40000040 ;  /* 0x40000040000f7882 */ /* 0x000fe40000000000 */
[----:B------:R-:W-:-:S02]  /*2ae0*/  UMOV UR13, 0x80000020 ;  /* 0x80000020000d7882 */ /* 0x000fc40000000000 */
[----:B------:R-:W-:Y:S02]  /*2af0*/  UMOV UR12, UR24 ;  /* 0x00000018000c7c82 */ /* 0x000fe40008000000 */
[----:B------:R-:W-:Y:S01]  /*2b00*/  UMOV UR14, UR25 ;  /* 0x00000019000e7c82 */ /* 0x000fe20008000000 */
[----:B------:R1:W-:Y:S01]  /*2b10*/  STL [R1+0x460], R0 ;  /* 0x0004600001007387 */ /* 0x0003e20000100800 */
[----:B----4-:R-:W-:-:S06]  /*2b20*/  WARPGROUP.ARRIVE ;  /* 0x00000000000079c5 */ /* 0x010fcc0000000000 */
[----:B------:R-:W-:Y:S03]  /*2b30*/  HGMMA.SP.64x256x32.F32.BF16 R24, gdesc[UR12], R24, UP0, R154, 0x0, gsb0 ;  /* 0x0be09a000c1879f0 */ /* 0x000fe6000b801a18 */
[----:B------:R-:W-:Y:S02]  /*2b40*/  WARPGROUP.DEPBAR.LE gsb0, 0x0 ;  /* 0x00008000000079c5 */ /* 0x000fe40000010000 */
[----:B------:R-:W-:Y:S04]  /*2b50*/  STL.64 [R1], R24 ;  /* 0x0000001801007387 */ /* 0x000fe80000100a00 */
[----:B------:R-:W-:Y:S04]  /*2b60*/  STL.64 [R1+0x8], R26 ;  /* 0x0000081a01007387 */ /* 0x000fe80000100a00 */
[----:B------:R-:W-:Y:S04]  /*2b70*/  STL.64 [R1+0x10], R28 ;  /* 0x0000101c01007387 */ /* 0x000fe80000100a00 */
[----:B------:R-:W-:Y:S04]  /*2b80*/  STL.64 [R1+0x18], R30 ;  /* 0x0000181e01007387 */ /* 0x000fe80000100a00 */
[----:B------:R-:W-:Y:S04]  /*2b90*/  STL.64 [R1+0x20], R32 ;  /* 0x0000202001007387 */ /* 0x000fe80000100a00 */
[----:B------:R-:W-:Y:S04]  /*2ba0*/  STL.64 [R1+0x28], R34 ;  /* 0x0000282201007387 */ /* 0x000fe80000100a00 */
[----:B------:R-:W-:Y:S04]  /*2bb0*/  STL.64 [R1+0x30], R36 ;  /* 0x0000302401007387 */ /* 0x000fe80000100a00 */
[----:B------:R-:W-:Y:S01]  /*2bc0*/  STL.64 [R1+0x38], R38 ;  /* 0x0000382601007387 */ /* 0x000fe20000100a00 */
[----:B------:R-:W-:-:S03]  /*2bd0*/  IMAD.MOV.U32 R3, RZ, RZ, R150 ;  /* 0x000000ffff037224 */ /* 0x000fc600078e0096 */
[----:B------:R-:W-:Y:S01]  /*2be0*/  STL.64 [R1+0x40], R40 ;  /* 0x0000402801007387 */ /* 0x000fe20000100a00 */
[----:B------:R-:W-:-:S03]  /*2bf0*/  MOV R2, R151 ;  /* 0x0000009700027202 */ /* 0x000fc60000000f00 */
[----:B------:R-:W-:Y:S01]  /*2c00*/  STL.64 [R1+0x48], R42 ;  /* 0x0000482a01007387 */ /* 0x000fe20000100a00 */
[----:B------:R-:W-:-:S03]  /*2c10*/  IMAD.MOV.U32 R5, RZ, RZ, R148 ;  /* 0x000000ffff057224 */ /* 0x000fc600078e0094 */
[----:B------:R-:W-:Y:S01]  /*2c20*/  STL.64 [R1+0x50], R44 ;  /* 0x0000502c01007387 */ /* 0x000fe20000100a00 */
[----:B------:R-:W-:Y:S01]  /*2c30*/  IMAD.MOV.U32 R4, RZ, RZ, R149 ;  /* 0x000000ffff047224 */ /* 0x000fe200078e0095 */
[----:B0-----:R-:W-:Y:S02]  /*2c40*/  MOV R7, R146 ;  /* 0x0000009200077202 */ /* 0x001fe40000000f00 */
[----:B------:R0:W-:Y:S01]  /*2c50*/  STL.64 [R1+0x58], R46 ;  /* 0x0000582e01007387 */ /* 0x0001e20000100a00 */
[----:B------:R-:W-:-:S03]  /*2c60*/  IMAD.MOV.U32 R6, RZ, RZ, R147 ;  /* 0x000000ffff067224 */ /* 0x000fc600078e0093 */
[----:B------:R-:W3:Y:S01]  /*2c70*/  LDL.LU.64 R150, [R1+0x660] ;  /* 0x0006600001967983 */ /* 0x000ee20000300a00 */
[----:B------:R-:W-:Y:S02]  /*2c80*/  IMAD.MOV.U32 R9, RZ, RZ, R144 ;  /* 0x000000ffff097224 */ /* 0x000fe400078e0090 */
[----:B------:R-:W-:Y:S01]  /*2c90*/  IMAD.MOV.U32 R8, RZ, RZ, R145 ;  /* 0x000000ffff087224 */ /* 0x000fe200078e0091 */
[----:B------:R-:W3:Y:S01]  /*2ca0*/  LDL.LU.64 R148, [R1+0x658] ;  /* 0x0006580001947983 */ /* 0x000ee20000300a00 */
[----:B------:R-:W-:Y:S01]  /*2cb0*/  IMAD.MOV.U32 R11, RZ, RZ, R142 ;  /* 0x000000ffff0b7224 */ /* 0x000fe200078e008e */
[----:B------:R-:W-:Y:S01]  /*2cc0*/  MOV R12, R141 ;  /* 0x0000008d000c7202 */ /* 0x000fe20000000f00 */
[----:B------:R-:W-:Y:S01]  /*2cd0*/  IMAD.MOV.U32 R10, RZ, RZ, R143 ;  /* 0x000000ffff0a7224 */ /* 0x000fe200078e008f */
[----:B------:R-:W3:Y:S01]  /*2ce0*/  LDL.LU.64 R146, [R1+0x650] ;  /* 0x0006500001927983 */ /* 0x000ee20000300a00 */
[----:B------:R-:W-:-:S03]  /*2cf0*/  IMAD.MOV.U32 R13, RZ, RZ, R140 ;  /* 0x000000ffff0d7224 */ /* 0x000fc600078e008c */
[----:B------:R-:W3:Y:S01]  /*2d00*/  LDL.LU.64 R144, [R1+0x648] ;  /* 0x0006480001907983 */ /* 0x000ee20000300a00 */
[----:B------:R-:W-:Y:S01]  /*2d10*/  IMAD.MOV.U32 R15, RZ, RZ, R138 ;  /* 0x000000ffff0f7224 */ /* 0x000fe200078e008a */
[----:B------:R-:W-:Y:S01]  /*2d20*/  MOV R17, R136 ;  /* 0x0000008800117202 */ /* 0x000fe20000000f00 */
[----:B------:R-:W-:Y:S01]  /*2d30*/  IMAD.MOV.U32 R14, RZ, RZ, R139 ;  /* 0x000000ffff0e7224 */ /* 0x000fe200078e008b */
[----:B------:R-:W3:Y:S01]  /*2d40*/  LDL.LU.64 R142, [R1+0x640] ;  /* 0x00064000018e7983 */ /* 0x000ee20000300a00 */
        /* <DEDUP_REMOVED lines=131> */
[----:B-1----:R-:W-:Y:S02]  /*3580*/  IMAD.MOV.U32 R0, RZ, RZ, R48 ;  /* 0x000000ffff007224 */ /* 0x002fe400078e0030 */
[----:B------:R-:W-:Y:S01]  /*3590*/  IMAD.MOV.U32 R235, RZ, RZ, R49 ;  /* 0x000000ffffeb7224 */ /* 0x000fe200078e0031 */
[----:B------:R-:W3:Y:S04]  /*35a0*/  LDL.LU.64 R52, [R1+0x4d8] ;  /* 0x0004d80001347983 */ /* 0x000ee80000300a00 */
[----:B------:R-:W3:Y:S04]  /*35b0*/  LDL.LU.64 R50, [R1+0x4d0] ;  /* 0x0004d00001327983 */ /* 0x000ee80000300a00 */
[----:B------:R-:W3:Y:S04]  /*35c0*/  LDL.LU.64 R48, [R1+0x4c8] ;  /* 0x0004c80001307983 */ /* 0x000ee80000300a00 */
[----:B0-----:R-:W3:Y:S04]  /*35d0*/  LDL.LU.64 R46, [R1+0x4c0] ;  /* 0x0004c000012e7983 */ /* 0x001ee80000300a00 */
[----:B------:R-:W3:Y:S04]  /*35e0*/  LDL.LU.64 R44, [R1+0x4b8] ;  /* 0x0004b800012c7983 */ /* 0x000ee80000300a00 */
        /* <DEDUP_REMOVED lines=10> */
[----:B------:R-:W3:Y:S01]  /*3690*/  LDS.64 R152, [R152+UR26+0x30500] ;  /* 0x0305001a98987984 */ /* 0x000ee20008000a00 */
[----:B------:R-:W-:Y:S01]  /*36a0*/  UIADD3 UR12, UR24, 0x200, URZ ;  /* 0x00000200180c7890 */ /* 0x000fe2000fffe03f */
[----:B------:R-:W-:Y:S01]  /*36b0*/  UMOV UR13, 0x80000020 ;  /* 0x80000020000d7882 */ /* 0x000fe20000000000 */
[----:B---3--:R-:W-:-:S07]  /*36c0*/  WARPGROUP.ARRIVE ;  /* 0x00000000000079c5 */ /* 0x008fce0000000000 */
[----:B------:R-:W-:Y:S03]  /*36d0*/  HGMMA.SP.64x256x32.F32.BF16 R24, gdesc[UR12], R24, UP0, R152, 0x0, gsb0 ;  /* 0x0be098000c1879f0 */ /* 0x000fe6000b801a18 */
[----:B------:R-:W-:Y:S02]  /*36e0*/  WARPGROUP.DEPBAR.LE gsb0, 0x0 ;  /* 0x00008000000079c5 */ /* 0x000fe40000010000 */
        /* <DEDUP_REMOVED lines=64> */
[----:B0-----:R-:W3:Y:S04]  /*3af0*/  LDL.LU R24, [R1] ;  /* 0x0000000001187983 */ /* 0x001ee80000300800 */
[----:B------:R-:W3:Y:S04]  /*3b00*/  LDL.LU R25, [R1+0x4] ;  /* 0x0000040001197983 */ /* 0x000ee80000300800 */
        /* <DEDUP_REMOVED lines=21> */
[----:B------:R-:W3:Y:S01]  /*3c60*/  LDL.LU R47, [R1+0x5c] ;  /* 0x00005c00012f7983 */ /* 0x000ee20000300800 */
[----:B------:R-:W-:Y:S01]  /*3c70*/  IMAD.MOV.U32 R48, RZ, RZ, R0 ;  /* 0x000000ffff307224 */ /* 0x000fe200078e0000 */
[----:B------:R-:W-:Y:S01]  /*3c80*/  MOV R52, R232 ;  /* 0x000000e800347202 */ /* 0x000fe20000000f00 */
        /* <DEDUP_REMOVED lines=39> */
[----:B------:R-:W-:Y:S01]  /*3f00*/  UIADD3 UR12, UR24, 0x2, URZ ;  /* 0x00000002180c7890 */ /* 0x000fe2000fffe03f */
[----:B------:R-:W-:Y:S01]  /*3f10*/  IMAD.MOV.U32 R74, RZ, RZ, R210 ;  /* 0x000000ffff4a7224 */ /* 0x000fe200078e00d2 */
[----:B------:R-:W-:Y:S01]  /*3f20*/  UIADD3 UR14, UR25, 0x4, URZ ;  /* 0x00000004190e7890 */ /* 0x000fe2000fffe03f */
[----:B------:R-:W-:Y:S01]  /*3f30*/  IMAD.MOV.U32 R75, RZ, RZ, R209 ;  /* 0x000000ffff4b7224 */ /* 0x000fe200078e00d1 */
[----:B------:R-:W-:Y:S01]  /*3f40*/  UMOV UR13, 0x80000020 ;  /* 0x80000020000d7882 */ /* 0x000fe20000000000 */
[----:B------:R-:W-:Y:S01]  /*3f50*/  IMAD.MOV.U32 R76, RZ, RZ, R208 ;  /* 0x000000ffff4c7224 */ /* 0x000fe200078e00d0 */
[----:B------:R-:W-:Y:S01]  /*3f60*/  UMOV UR15, 0x40000040 ;  /* 0x40000040000f7882 */ /* 0x000fe20000000000 */
[----:B------:R-:W-:Y:S01]  /*3f70*/  IMAD.MOV.U32 R78, RZ, RZ, R206 ;  /* 0x000000ffff4e7224 */ /* 0x000fe200078e00ce */
[----:B------:R0:W5:Y:S01]  /*3f80*/  LDL.LU R0, [R1+0x460] ;  /* 0x0004600001007983 */ /* 0x0001620000300800 */
[----:B------:R-:W-:-:S02]  /*3f90*/  IMAD.MOV.U32 R79, RZ, RZ, R205 ;  /* 0x000000ffff4f7224 */ /* 0x000fc400078e00cd */
[----:B------:R-:W-:Y:S02]  /*3fa0*/  IMAD.MOV.U32 R80, RZ, RZ, R204 ;  /* 0x000000ffff507224 */ /* 0x000fe400078e00cc */
[----:B------:R-:W-:Y:S02]  /*3fb0*/  IMAD.MOV.U32 R81, RZ, RZ, R203 ;  /* 0x000000ffff517224 */ /* 0x000fe400078e00cb */
[----:B------:R-:W-:Y:S02]  /*3fc0*/  IMAD.MOV.U32 R83, RZ, RZ, R201 ;  /* 0x000000ffff537224 */ /* 0x000fe400078e00c9 */
[----:B------:R-:W-:Y:S02]  /*3fd0*/  IMAD.MOV.U32 R84, RZ, RZ, R200 ;  /* 0x000000ffff547224 */ /* 0x000fe400078e00c8 */
[----:B------:R-:W-:Y:S02]  /*3fe0*/  IMAD.MOV.U32 R85, RZ, RZ, R199 ;  /* 0x000000ffff557224 */ /* 0x000fe400078e00c7 */
        /* <DEDUP_REMOVED lines=52> */
[----:B------:R-:W-:-:S06]  /*4330*/  IMAD.MOV.U32 R151, RZ, RZ, R2 ;  /* 0x000000ffff977224 */ /* 0x000fcc00078e0002 */
[----:B---3--:R-:W-:-:S06]  /*4340*/  WARPGROUP.ARRIVE ;  /* 0x00000000000079c5 */ /* 0x008fcc0000000000 */
[----:B------:R-:W-:Y:S03]  /*4350*/  HGMMA.SP.64x256x32.F32.BF16 R24, gdesc[UR12], R24, R155, 0x0, gsb0 ;  /* 0x0be09b000c1879f0 */ /* 0x000fe60008001a18 */
        /* <DEDUP_REMOVED lines=65> */
[----:B-1----:R-:W3:Y:S04]  /*4770*/  LDL.LU.64 R150, [R1+0x458] ;  /* 0x0004580001967983 */ /* 0x002ee80000300a00 */
        /* <DEDUP_REMOVED lines=62> */
[----:B------:R-:W3:Y:S01]  /*4b60*/  LDL.LU.64 R24, [R1+0x260] ;  /* 0x0002600001187983 */ /* 0x000ee20000300a00 */
[----:B------:R-:W-:Y:S01]  /*4b70*/  UIADD3 UR12, UR24, 0x202, URZ ;  /* 0x00000202180c7890 */ /* 0x000fe2000fffe03f */
[----:B------:R-:W-:Y:S01]  /*4b80*/  UMOV UR13, 0x80000020 ;  /* 0x80000020000d7882 */ /* 0x000fe20000000000 */
[----:B---3--:R-:W-:-:S07]  /*4b90*/  WARPGROUP.ARRIVE ;  /* 0x00000000000079c5 */ /* 0x008fce0000000000 */
[----:B------:R-:W-:Y:S03]  /*4ba0*/  HGMMA.SP.64x256x32.F32.BF16 R24, gdesc[UR12], R24, R153, 0x0, gsb0 ;  /* 0x0be099000c1879f0 */ /* 0x000fe60008001a18 */
[----:B------:R-:W-:Y:S02]  /*4bb0*/  WARPGROUP.DEPBAR.LE gsb0, 0x0 ;  /* 0x00008000000079c5 */ /* 0x000fe40000010000 */
[----:B0-----:R-:W-:Y:S05]  /*4bc0*/  @!P2 BRA `(.L_x_22) ;  /* 0x000000000004a947 */ /* 0x001fea0003800000 */
[----:B------:R-:W-:Y:S01]  /*4bd0*/  BPT.TRAP 0x1 ;  /* 0x000000040000795c */ /* 0x000fe20000300000 */
.L_x_22:
[----:B------:R-:W3:Y:S01]  /*4be0*/  LDL R3, [R1+0x200] ;  /* 0x0002000001037983 */ /* 0x000ee20000100800 */
[----:B------:R-:W-:-:S05]  /*4bf0*/  VOTEU.ANY UP0, P0 ;  /* 0x00000000003f7886 */ /* 0x000fca0000000100 */
[----:B------:R-:W-:-:S04]  /*4c00*/  @UP0 ULEA UR12, UR23, UR26, 0x3 ;  /* 0x0000001a170c0291 */ /* 0x000fc8000f8e183f */
[----:B------:R-:W-:Y:S02]  /*4c10*/  @UP0 UIADD3 UR12, UR12, 0x20, URZ ;  /* 0x000000200c0c0890 */ /* 0x000fe4000fffe03f */
[----:B------:R-:W-:-:S04]  /*4c20*/  UISETP.GT.U32.AND UP0, UPT, UR6, 0x1, UPT ;  /* 0x000000010600788c */ /* 0x000fc8000bf04070 */
[----:B------:R-:W-:Y:S02]  /*4c30*/  MOV R2, UR12 ;  /* 0x0000000c00027c02 */ /* 0x000fe40008000f00 */
[----:B------:R-:W-:Y:S02]  /*4c40*/  PLOP3.LUT P1, PT, PT, PT, UP0, 0x80, 0x0 ;  /* 0x000000000000781c */ /* 0x000fe40003f2f008 */
[----:B---3--:R-:W-:-:S04]  /*4c50*/  @P0 PRMT R2, R3, 0x654, R2 ;  /* 0x0000065403020816 */ /* 0x008fc80000000002 */
[----:B------:R0:W-:Y:S07]  /*4c60*/  @P0 SYNCS.ARRIVE.TRANS64.RED.A1T0 RZ, [R2+URZ], RZ ;  /* 0x000000ff02ff09a7 */ /* 0x0001ee000810043f */
[----:B------:R-:W-:Y:S05]  /*4c70*/  @P1 BRA `(.L_x_23) ;  /* 0x0000000000041947 */ /* 0x000fea0003800000 */
[----:B------:R-:W-:Y:S01]  /*4c80*/  BPT.TRAP 0x1 ;  /* 0x000000040000795c */ /* 0x000fe20000300000 */
.L_x_23:
[----:B------:R-:W-:Y:S02]  /*4c90*/  UISETP.GT.AND UP3, UPT, UR11, 0x1, UPT ;  /* 0x000000010b00788c */ /* 0x000fe4000bf64270 */
[----:B------:R-:W-:Y:S02]  /*4ca0*/  UIADD3 UR22, UR22, 0x1, URZ ;  /* 0x0000000116167890 */ /* 0x000fe4000fffe03f */
[----:B------:R-:W-:Y:S02]  /*4cb0*/  UIADD3 UR23, UR23, 0x1, URZ ;  /* 0x0000000117177890 */ /* 0x000fe4000fffe03f */
[----:B------:R-:W-:Y:S01]  /*4cc0*/  PLOP3.LUT P1, PT, PT, PT, UP3, 0x80, 0x0 ;  /* 0x000000000000781c */ /* 0x000fe20003f2f038 */
[----:B------:R-:W-:Y:S02]  /*4cd0*/  UISETP.NE.AND UP0, UPT, UR22, 0x4, UPT ;  /* 0x000000041600788c */ /* 0x000fe4000bf05270 */
[----:B------:R-:W-:Y:S02]  /*4ce0*/  UISETP.NE.AND UP1, UPT, UR23, 0x4, UPT ;  /* 0x000000041700788c */ /* 0x000fe4000bf25270 */
[----:B------:R-:W-:-:S02]  /*4cf0*/  USEL UR12, URZ, 0x1, UP0 ;  /* 0x000000013f0c7887 */ /* 0x000fc40008000000 */
[----:B------:R-:W-:Y:S02]  /*4d00*/  USEL UR22, UR22, URZ, UP0 ;  /* 0x0000003f16167287 */ /* 0x000fe40008000000 */
[----:B------:R-:W-:Y:S02]  /*4d10*/  UIADD3 UR11, UR11, -0x1, URZ ;  /* 0xffffffff0b0b7890 */ /* 0x000fe4000fffe03f */
[----:B------:R-:W-:Y:S01]  /*4d20*/  USEL UR23, UR23, URZ, UP1 ;  /* 0x0000003f17177287 */ /* 0x000fe20008800000 */
[----:B-----5:R-:W-:Y:S01]  /*4d30*/  LOP3.LUT R0, R0, UR12, RZ, 0x3c, !PT ;  /* 0x0000000c00007c12 */ /* 0x020fe2000f8e3cff */
[----:B------:R-:W-:Y:S01]  /*4d40*/  UPLOP3.LUT UP0, UPT, UPT, UPT, UPT, 0x80, 0x0 ;  /* 0x000000000000789c */ /* 0x000fe20003f0f070 */
[----:B------:R-:W-:Y:S10]  /*4d50*/  @P1 BRA `(.L_x_24) ;  /* 0xffffffd000dc1947 */ /* 0x000ff4000383ffff */
.L_x_17:
[----:B------:R-:W1:Y:S01]  /*4d60*/  S2R R5, SR_TID.X ;  /* 0x0000000000057919 */ /* 0x000e620000002100 */
[----:B------:R-:W-:Y:S02]  /*4d70*/  USHF.L.U32 UR11, UR10, 0x8, URZ ;  /* 0x000000080a0b7899 */ /* 0x000fe4000800063f */
[----:B------:R-:W-:Y:S01]  /*4d80*/  USHF.R.S32.HI UR12, URZ, 0x1f, UR8 ;  /* 0x0000001f3f0c7899 */ /* 0x000fe20008011408 */
[----:B------:R-:W3:Y:S01]  /*4d90*/  S2R R4, SR_TID.X ;  /* 0x0000000000047919 */ /* 0x000ee20000002100 */
[----:B------:R-:W-:Y:S01]  /*4da0*/  ULDC.64 UR14, c[0x0][0x6d0] ;  /* 0x0001b400000e7ab9 */ /* 0x000fe20000000a00 */
[----:B------:R-:W-:Y:S01]  /*4db0*/  USHF.L.U32 UR13, UR9, 0x8, URZ ;  /* 0x00000008090d7899 */ /* 0x000fe2000800063f */
[----:B------:R-:W-:Y:S01]  /*4dc0*/  IMAD.U32 R12, RZ, RZ, UR14 ;  /* 0x0000000eff0c7e24 */ /* 0x000fe2000f8e00ff */
[----:B------:R-:W-:Y:S02]  /*4dd0*/  UIMAD UR10, UR12, UR14, URZ ;  /* 0x0000000e0c0a72a4 */ /* 0x000fe4000f8e023f */
[----:B------:R-:W-:-:S02]  /*4de0*/  UIADD3 UR5, UR7, UR5, URZ ;  /* 0x0000000507057290 */ /* 0x000fc4000fffe03f */
[----:B------:R-:W-:Y:S01]  /*4df0*/  UIMAD UR10, UR8, UR15, UR10 ;  /* 0x0000000f080a72a4 */ /* 0x000fe2000f8e020a */
[----:B------:R-:W-:Y:S02]  /*4e00*/  ULDC UR14, c[0x0][0x284] ;  /* 0x0000a100000e7ab9 */ /* 0x000fe40000000800 */
[----:B------:R-:W-:Y:S01]  /*4e10*/  ULDC UR15, c[0x0][0x288] ;  /* 0x0000a200000f7ab9 */ /* 0x000fe20000000800 */
[----:B------:R-:W-:Y:S01]  /*4e20*/  IMAD.U32 R231, RZ, RZ, UR14 ;  /* 0x0000000effe77e24 */ /* 0x000fe2000f8e00ff */
[----:B------:R-:W-:Y:S02]  /*4e30*/  UISETP.GE.AND UP1, UPT, UR13, UR15, UPT ;  /* 0x0000000f0d00728c */ /* 0x000fe4000bf26270 */
[----:B------:R-:W-:Y:S02]  /*4e40*/  UISETP.GT.U32.AND UP0, UPT, UR5, 0x3, UPT ;  /* 0x000000030500788c */ /* 0x000fe4000bf04070 */
[----:B------:R-:W-:Y:S02]  /*4e50*/  UISETP.GE.OR UP1, UPT, UR11, UR14, UP1 ;  /* 0x0000000e0b00728c */ /* 0x000fe40008f26670 */
[----:B------:R-:W-:-:S04]  /*4e60*/  UISETP.LT.U32.AND UP0, UPT, UR7, 0x4, UP0 ;  /* 0x000000040700788c */ /* 0x000fc80008701070 */
[----:B------:R-:W-:Y:S02]  /*4e70*/  PLOP3.LUT P1, PT, PT, PT, UP1, 0x80, 0x0 ;  /* 0x000000000000781c */ /* 0x000fe40003f2f018 */
[----:B-1----:R-:W-:Y:S02]  /*4e80*/  LOP3.LUT R3, R5, 0x60, RZ, 0xc0, !PT ;  /* 0x0000006005037812 */ /* 0x002fe400078ec0ff */
[----:B0-----:R-:W-:Y:S02]  /*4e90*/  SHF.R.U32.HI R2, RZ, 0x2, R5 ;  /* 0x00000002ff027819 */ /* 0x001fe40000011605 */
[----:B------:R-:W-:Y:S02]  /*4ea0*/  SHF.R.U32.HI R3, RZ, 0x5, R3 ;  /* 0x00000005ff037819 */ /* 0x000fe40000011603 */
[----:B------:R-:W-:Y:S02]  /*4eb0*/  LOP3.LUT R2, R2, 0x7, RZ, 0xc0, !PT ;  /* 0x0000000702027812 */ /* 0x000fe400078ec0ff */
[----:B---3--:R-:W-:Y:S01]  /*4ec0*/  SHF.R.U32.HI R4, RZ, 0x7, R4 ;  /* 0x00000007ff047819 */ /* 0x008fe20000011604 */
[----:B------:R-:W-:-:S02]  /*4ed0*/  IMAD.SHL.U32 R0, R3, 0x10, RZ ;  /* 0x0000001003007824 */ /* 0x000fc400078e00ff */
[----:B------:R-:W-:-:S03]  /*4ee0*/  IMAD R3, R3, -0x10, -R2 ;  /* 0xfffffff003037824 */ /* 0x000fc600078e0a02 */
[----:B------:R-:W-:Y:S02]  /*4ef0*/  LOP3.LUT R0, R0, 0xfffffff0, R2, 0xe2, !PT ;  /* 0xfffffff000007812 */ /* 0x000fe400078ee202 */
[----:B------:R-:W-:-:S04]  /*4f00*/  SHF.R.U32.HI R2, RZ, 0x1, R5 ;  /* 0x00000001ff027819 */ /* 0x000fc80000011605 */
[----:B------:R-:W-:Y:S02]  /*4f10*/  LOP3.LUT R2, R0, 0x40, R2, 0xf8, !PT ;  /* 0x0000004000027812 */ /* 0x000fe400078ef802 */
[----:B------:R-:W-:Y:S02]  /*4f20*/  LOP3.LUT R0, R4, 0x1, RZ, 0xc0, !PT ;  /* 0x0000000104007812 */ /* 0x000fe400078ec0ff */
[----:B------:R-:W-:Y:S02]  /*4f30*/  LOP3.LUT R2, R2, UR11, RZ, 0xfc, !PT ;  /* 0x0000000b02027c12 */ /* 0x000fe4000f8efcff */
[----:B------:R-:W-:Y:S01]  /*4f40*/  MOV R4, 0xfffffffe ;  /* 0xfffffffe00047802 */ /* 0x000fe20000000f00 */
[----:B------:R-:W-:Y:S01]  /*4f50*/  IMAD R0, R0, -0x40, R3 ;  /* 0xffffffc000007824 */ /* 0x000fe200078e0203 */
[----:B------:R-:W-:-:S04]  /*4f60*/  SHF.R.S32.HI R3, RZ, 0x1f, R2 ;  /* 0x0000001fff037819 */ /* 0x000fc80000011402 */
[----:B------:R-:W-:Y:S01]  /*4f70*/  IADD3 R231, R231, -UR11, R0 ;  /* 0x8000000be7e77c10 */ /* 0x000fe2000fffe000 */
[----:B------:R-:W-:Y:S01]  /*4f80*/  IMAD.WIDE.U32 R12, R12, UR8, R2 ;  /* 0x000000080c0c7c25 */ /* 0x000fe2000f8e0002 */
[----:B------:R-:W-:Y:S01]  /*4f90*/  LOP3.LUT R0, R5, 0x3, RZ, 0xc0, !PT ;  /* 0x0000000305007812 */ /* 0x000fe200078ec0ff */
[----:B------:R-:W-:Y:S02]  /*4fa0*/  USEL UR11, URZ, 0x1, !UP0 ;  /* 0x000000013f0b7887 */ /* 0x000fe4000c000000 */
[----:B------:R-:W-:Y:S01]  /*4fb0*/  VIADD R13, R13, UR10 ;  /* 0x0000000a0d0d7c36 */ /* 0x000fe20008000000 */
[----:B------:R-:W-:Y:S01]  /*4fc0*/  USHF.R.U32.HI UR10, URZ, 0x2, UR5 ;  /* 0x000000023f0a7899 */ /* 0x000fe20008011605 */
[----:B------:R-:W-:Y:S01]  /*4fd0*/  IMAD R0, R0, R4, UR15 ;  /* 0x0000000f00007e24 */ /* 0x000fe2000f8e0204 */
[----:B------:R-:W-:Y:S02]  /*4fe0*/  ULOP3.LUT UR5, UR5, 0x3, URZ, 0xc0, !UPT ;  /* 0x0000000305057892 */ /* 0x000fe4000f8ec03f */
[----:B------:R-:W-:Y:S01]  /*4ff0*/  ULOP3.LUT UR10, UR10, 0x1, URZ, 0xc0, !UPT ;  /* 0x000000010a0a7892 */ /* 0x000fe2000f8ec03f */
[----:B------:R-:W-:-:S03]  /*5000*/  VIADD R0, R0, -UR13 ;  /* 0x8000000d00007c36 */ /* 0x000fc60008000000 */
[----:B------:R-:W-:-:S04]  /*5010*/  UISETP.NE.U32.AND UP3, UPT, UR10, 0x1, UPT ;  /* 0x000000010a00788c */ /* 0x000fc8000bf65070 */
[----:B------:R-:W-:-:S04]  /*5020*/  UISETP.GT.U32.AND UP3, UPT, UR7, 0x3, !UP3 ;  /* 0x000000030700788c */ /* 0x000fc8000df64070 */
[----:B------:R-:W-:-:S04]  /*5030*/  USEL UR10, URZ, 0x1, !UP3 ;  /* 0x000000013f0a7887 */ /* 0x000fc8000d800000 */
[----:B------:R-:W-:Y:S01]  /*5040*/  ULOP3.LUT UR4, UR10, UR4, UR11, 0x96, !UPT ;  /* 0x000000040a047292 */ /* 0x000fe2000f8e960b */
[----:B------:R-:W-:Y:S11]  /*5050*/  @P1 BRA `(.L_x_25) ;  /* 0x0000012800141947 */ /* 0x000ff60003800000 */
[----:B------:R-:W-:Y:S01]  /*5060*/  UIMAD.WIDE UR10, UR9, 0x100, URZ ;  /* 0x00000100090a78a5 */ /* 0x000fe2000f8e023f */
[----:B------:R-:W-:Y:S01]  /*5070*/  IMAD.SHL.U32 R4, R5, 0x2, RZ ;  /* 0x0000000205047824 */ /* 0x000fe200078e00ff */
[----:B------:R-:W-:Y:S01]  /*5080*/  FSETP.NEU.AND P3, PT, RZ, UR19, PT ;  /* 0x00000013ff007c0b */ /* 0x000fe2000bf6d000 */
[----:B------:R-:W-:Y:S01]  /*5090*/  ULDC.64 UR26, c[0x0][0x6c8] ;  /* 0x0001b200001a7ab9 */ /* 0x000fe20000000a00 */
[----:B------:R-:W-:Y:S01]  /*50a0*/  ISETP.GT.AND P1, PT, R231, RZ, PT ;  /* 0x000000ffe700720c */ /* 0x000fe20003f24270 */
[----:B------:R-:W-:Y:S01]  /*50b0*/  UIMAD UR9, UR11, UR26, URZ ;  /* 0x0000001a0b0972a4 */ /* 0x000fe2000f8e023f */
[----:B------:R-:W-:Y:S01]  /*50c0*/  IMAD.U32 R8, RZ, RZ, UR10 ;  /* 0x0000000aff087e24 */ /* 0x000fe2000f8e00ff */
[----:B------:R-:W-:Y:S01]  /*50d0*/  BSSY B0, `(.L_x_25) ;  /* 0x000127d000007945 */ /* 0x000fe20003800000 */
[----:B------:R-:W-:Y:S01]  /*50e0*/  IMAD.U32 R18, RZ, RZ, UR27 ;  /* 0x0000001bff127e24 */ /* 0x000fe2000f8e00ff */
[----:B------:R-:W-:Y:S02]  /*50f0*/  ISETP.GT.AND P2, PT, R0, RZ, P1 ;  /* 0x000000ff0000720c */ /* 0x000fe40000f44270 */
[----:B------:R-:W-:-:S05]  /*5100*/  LOP3.LUT R8, R8, 0x6, R4, 0xf8, !PT ;  /* 0x0000000608087812 */ /* 0x000fca00078ef804 */
[----:B------:R-:W-:-:S04]  /*5110*/  IMAD.WIDE.U32 R12, R8, UR26, R12 ;  /* 0x0000001a080c7c25 */ /* 0x000fc8000f8e000c */
[----:B------:R-:W-:-:S05]  /*5120*/  IMAD R18, R8, R18, UR9 ;  /* 0x0000000908127e24 */ /* 0x000fca000f8e0212 */
[----:B------:R-:W-:Y:S01]  /*5130*/  IADD3 R18, R13, R18, RZ ;  /* 0x000000120d127210 */ /* 0x000fe20007ffe0ff */
[----:B------:R-:W-:Y:S06]  /*5140*/  @!P3 BRA `(.L_x_26) ;  /* 0x000000d80088b947 */ /* 0x000fec0003800000 */
[----:B------:R-:W-:Y:S01]  /*5150*/  ULDC.64 UR14, c[0x0][0x6b8] ;  /* 0x0001ae00000e7ab9 */ /* 0x000fe20000000a00 */
[----:B------:R-:W-:Y:S01]  /*5160*/  ULDC.64 UR24, c[0x0][0x6b0] ;  /* 0x0001ac0000187ab9 */ /* 0x000fe20000000a00 */
[----:B------:R-:W-:Y:S02]  /*5170*/  UIMAD UR10, UR12, UR14, URZ ;  /* 0x0000000e0c0a72a4 */ /* 0x000fe4000f8e023f */
[----:B------:R-:W-:Y:S01]  /*5180*/  IMAD.U32 R10, RZ, RZ, UR14 ;  /* 0x0000000eff0a7e24 */ /* 0x000fe2000f8e00ff */
[----:B------:R-:W-:Y:S01]  /*5190*/  UIMAD UR11, UR11, UR24, URZ ;  /* 0x000000180b0b72a4 */ /* 0x000fe2000f8e023f */
[----:B------:R-:W3:Y:S01]  /*51a0*/  LDL.LU R19, [R1] ;  /* 0x0000000001137983 */ /* 0x000ee20000300800 */
[----:B------:R-:W-:Y:S02]  /*51b0*/  UIMAD UR10, UR8, UR15, UR10 ;  /* 0x0000000f080a72a4 */ /* 0x000fe4000f8e020a */
[----:B------:R-:W-:Y:S01]  /*51c0*/  IMAD.WIDE.U32 R6, R10, UR8, R2 ;  /* 0x000000080a067c25 */ /* 0x000fe2000f8e0002 */
[----:B------:R-:W-:Y:S01]  /*51d0*/  ULDC.64 UR22, c[0x0][0x6a8] ;  /* 0x0001aa0000167ab9 */ /* 0x000fe20000000a00 */
[----:B------:R-:W-:Y:S01]  /*51e0*/  ULDC.64 UR12, c[0x0][0x6c0] ;  /* 0x0001b000000c7ab9 */ /* 0x000fe20000000a00 */
[----:B------:R-:W-:Y:S01]  /*51f0*/  ISETP.GT.AND P4, PT, R0, 0x1, P1 ;  /* 0x000000010000780c */ /* 0x000fe20000f84270 */
[----:B------:R-:W-:Y:S01]  /*5200*/  IMAD.U32 R9, RZ, RZ, UR25 ;  /* 0x00000019ff097e24 */ /* 0x000fe2000f8e00ff */
[----:B------:R-:W4:Y:S01]  /*5210*/  LDL.LU R21, [R1+0x4] ;  /* 0x0000040001157983 */ /* 0x000f220000300800 */
[----:B------:R-:W-:-:S02]  /*5220*/  VIADD R5, R7, UR10 ;  /* 0x0000000a07057c36 */ /* 0x000fc40008000000 */
[----:B------:R-:W-:Y:S02]  /*5230*/  IMAD.MOV.U32 R4, RZ, RZ, R6 ;  /* 0x000000ffff047224 */ /* 0x000fe400078e0006 */
[C---:B------:R-:W-:Y:S02]  /*5240*/  IMAD R9, R8.reuse, R9, UR11 ;  /* 0x0000000b08097e24 */ /* 0x040fe4000f8e0209 */
[----:B------:R-:W-:-:S05]  /*5250*/  IMAD.WIDE.U32 R14, R8, UR24, R4 ;  /* 0x00000018080e7c25 */ /* 0x000fca000f8e0004 */
[----:B------:R-:W-:Y:S02]  /*5260*/  IADD3 R11, R15, R9, RZ ;  /* 0x000000090f0b7210 */ /* 0x000fe40007ffe0ff */
[----:B------:R-:W-:-:S04]  /*5270*/  LEA R16, P3, R14, UR22, 0x2 ;  /* 0x000000160e107c11 */ /* 0x000fc8000f8610ff */
[----:B------:R-:W-:-:S05]  /*5280*/  LEA.HI.X R17, R14, UR23, R11, 0x2, P3 ;  /* 0x000000170e117c11 */ /* 0x000fca00098f140b */
[----:B------:R0:W5:Y:S01]  /*5290*/  @P2 LDG.E.LTC128B R11, desc[UR16][R16.64] ;  /* 0x00000010100b2981 */ /* 0x000162000c1e1920 */
[----:B------:R-:W-:-:S04]  /*52a0*/  LEA R14, P3, R12, UR12, 0x2 ;  /* 0x0000000c0c0e7c11 */ /* 0x000fc8000f8610ff */
[----:B------:R-:W-:Y:S01]  /*52b0*/  LEA.HI.X R15, R12, UR13, R18, 0x2, P3 ;  /* 0x0000000d0c0f7c11 */ /* 0x000fe200098f1412 */
[----:B------:R-:W-:Y:S01]  /*52c0*/  ULDC.64 UR12, c[0x0][0x6b0] ;  /* 0x0001ac00000c7ab9 */ /* 0x000fe20000000a00 */
[----:B0-----:R-:W-:-:S04]  /*52d0*/  IMAD.U32 R16, RZ, RZ, UR24 ;  /* 0x00000018ff107e24 */ /* 0x001fc8000f8e00ff */
[----:B------:R-:W-:-:S04]  /*52e0*/  IMAD.WIDE.U32 R16, R8, R16, UR12 ;  /* 0x0000000c08107e25 */ /* 0x000fc8000f8e0010 */
[----:B------:R-:W-:Y:S01]  /*52f0*/  IMAD.IADD R20, R9, 0x1, R17 ;  /* 0x0000000109147824 */ /* 0x000fe200078e0211 */
[----:B------:R-:W-:-:S05]  /*5300*/  IADD3 R13, P3, R6, R16, RZ ;  /* 0x00000010060d7210 */ /* 0x000fca0007f7e0ff */
[----:B------:R-:W-:Y:S02]  /*5310*/  IMAD.X R18, R20, 0x1, R5, P3 ;  /* 0x0000000114127824 */ /* 0x000fe400018e0605 */
[----:B-----5:R-:W-:-:S04]  /*5320*/  FMUL R12, R11, UR19 ;  /* 0x000000130b0c7c20 */ /* 0x020fc80008400000 */
[----:B---3--:R-:W-:Y:S01]  /*5330*/  FFMA R19, R19, UR18, R12 ;  /* 0x0000001213137c23 */ /* 0x008fe2000800000c */
[----:B------:R-:W-:-:S04]  /*5340*/  LEA R12, P3, R13, UR22, 0x2 ;  /* 0x000000160d0c7c11 */ /* 0x000fc8000f8610ff */
[----:B------:R-:W-:Y:S01]  /*5350*/  LEA.HI.X R13, R13, UR23, R18, 0x2, P3 ;  /* 0x000000170d0d7c11 */ /* 0x000fe200098f1412 */
[----:B------:R-:W-:Y:S04]  /*5360*/  @P2 STG.E desc[UR16][R14.64], R19 ;  /* 0x000000130e002986 */ /* 0x000fe8000c101910 */
[----:B------:R0:W3:Y:S01]  /*5370*/  @P4 LDG.E.LTC128B R11, desc[UR16][R12.64] ;  /* 0x000000100c0b4981 */ /* 0x0000e2000c1e1920 */
[----:B------:R-:W-:Y:S01]  /*5380*/  USHF.L.U64.HI UR9, UR26, 0x2, UR27 ;  /* 0x000000021a097899 */ /* 0x000fe2000801021b */
[----:B------:R-:W-:Y:S01]  /*5390*/  BSSY B1, `(.L_x_27) ;  /* 0x0000015000017945 */ /* 0x000fe20003800000 */
[----:B0-----:R-:W-:-:S05]  /*53a0*/  IMAD.U32 R12, RZ, RZ, UR26 ;  /* 0x0000001aff0c7e24 */ /* 0x001fca000f8e00ff */
[----:B------:R-:W-:-:S04]  /*53b0*/  LEA R12, P2, R12, R14, 0x2 ;  /* 0x0000000e0c0c7211 */ /* 0x000fc800078410ff */
[----:B------:R-:W-:Y:S01]  /*53c0*/  IADD3.X R13, R15, UR9, RZ, P2, !PT ;  /* 0x000000090f0d7c10 */ /* 0x000fe200097fe4ff */
[----:B---3--:R-:W-:-:S04]  /*53d0*/  FMUL R18, R11, UR19 ;  /* 0x000000130b127c20 */ /* 0x008fc80008400000 */
[----:B----4-:R-:W-:-:S05]  /*53e0*/  FFMA R18, R21, UR18, R18 ;  /* 0x0000001215127c23 */ /* 0x010fca0008000012 */
[----:B------:R0:W-:Y:S02]  /*53f0*/  @P4 STG.E desc[UR16][R12.64], R18 ;  /* 0x000000120c004986 */ /* 0x0001e4000c101910 */
[----:B0-----:R-:W-:-:S05]  /*5400*/  IMAD.WIDE.U32 R18, R8, UR24, R2 ;  /* 0x0000001808127c25 */ /* 0x001fca000f8e0002 */
[----:B------:R-:W-:-:S03]  /*5410*/  IADD3 R19, R9, R19, RZ ;  /* 0x0000001309137210 */ /* 0x000fc60007ffe0ff */
[----:B------:R-:W-:-:S04]  /*5420*/  IMAD.WIDE.U32 R18, R10, UR8, R18 ;  /* 0x000000080a127c25 */ /* 0x000fc8000f8e0012 */
[----:B------:R-:W-:Y:S01]  /*5430*/  VIADD R19, R19, UR10 ;  /* 0x0000000a13137c36 */ /* 0x000fe20008000000 */
[----:B------:R-:W-:-:S04]  /*5440*/  LEA R22, P2, R18, UR22, 0x2 ;  /* 0x0000001612167c11 */ /* 0x000fc8000f8410ff */
[----:B------:R-:W-:Y:S02]  /*5450*/  LEA.HI.X R23, R18, UR23, R19, 0x2, P2 ;  /* 0x0000001712177c11 */ /* 0x000fe400090f1413 */
[----:B------:R-:W-:Y:S02]  /*5460*/  ISETP.GT.AND P2, PT, R231, 0x8, PT ;  /* 0x00000008e700780c */ /* 0x000fe40003f44270 */
[----:B------:R-:W-:Y:S01]  /*5470*/  IADD3 R18, P3, R2, R16, RZ ;  /* 0x0000001002127210 */ /* 0x000fe20007f7e0ff */
[----:B------:R0:W-:Y:S01]  /*5480*/  STL.64 [R1+0x258], R22 ;  /* 0x0002581601007387 */ /* 0x0001e20000100a00 */
[----:B------:R-:W-:-:S03]  /*5490*/  ISETP.GT.AND P4, PT, R0, RZ, P2 ;  /* 0x000000ff0000720c */ /* 0x000fc60001784270 */
[----:B------:R-:W-:Y:S02]  /*54a0*/  IMAD.X R19, R3, 0x1, R20, P3 ;  /* 0x0000000103137824 */ /* 0x000fe400018e0614 */
[----:B------:R-:W-:-:S08]  /*54b0*/  IMAD.WIDE.U32 R18, R10, UR8, R18 ;  /* 0x000000080a127c25 */ /* 0x000fd0000f8e0012 */
[----:B0-----:R-:W-:Y:S05]  /*54c0*/  @!P4 BRA `(.L_x_28) ;  /* 0x000000000004c947 */ /* 0x001fea0003800000 */
[----:B------:R0:W5:Y:S02]  /*54d0*/  LDG.E.LTC128B R11, desc[UR16][R22.64+0x20] ;  /* 0x00002010160b7981 */ /* 0x000164000c1e1920 */
.L_x_28:
[----:B------:R-:W-:Y:S05]  /*54e0*/  BSYNC B1 ;  /* 0x0000000000017941 */ /* 0x000fea0003800000 */
.L_x_27:
[----:B------:R-:W0:Y:S01]  /*54f0*/  LDL.LU R21, [R1+0x8] ;  /* 0x0000080001157983 */ /* 0x000e220000300800 */
[----:B-----5:R-:W-:Y:S01]  /*5500*/  FMUL R17, R11, UR19 ;  /* 0x000000130b117c20 */ /* 0x020fe20008400000 */
[----:B------:R-:W-:Y:S01]  /*5510*/  LEA R152, P3, R18, UR22, 0x2 ;  /* 0x0000001612987c11 */ /* 0x000fe2000f8610ff */
[----:B------:R-:W-:Y:S01]  /*5520*/  UIMAD UR9, UR25, 0x7, URZ ;  /* 0x00000007190978a4 */ /* 0x000fe2000f8e023f */
[----:B------:R-:W-:Y:S01]  /*5530*/  ISETP.GT.AND P5, PT, R0, 0x1, P2 ;  /* 0x000000010000780c */ /* 0x000fe200017a4270 */
[----:B------:R-:W-:Y:S01]  /*5540*/  BSSY B1, `(.L_x_29) ;  /* 0x000000c000017945 */ /* 0x000fe20003800000 */
[----:B0-----:R-:W-:Y:S01]  /*5550*/  FFMA R22, R21, UR18, R17 ;  /* 0x0000001215167c23 */ /* 0x001fe20008000011 */
[----:B------:R-:W-:Y:S02]  /*5560*/  VIADD R17, R19, UR10 ;  /* 0x0000000a13117c36 */ /* 0x000fe40008000000 */
[----:B------:R-:W-:Y:S01]  /*5570*/  IMAD.MOV.U32 R21, RZ, RZ, R20 ;  /* 0x000000ffff157224 */ /* 0x000fe200078e0014 */
[----:B------:R-:W-:Y:S01]  /*5580*/  MOV R20, R16 ;  /* 0x0000001000147202 */ /* 0x000fe20000000f00 */
[----:B------:R0:W-:Y:S01]  /*5590*/  @P4 STG.E desc[UR16][R14.64+0x20], R22 ;  /* 0x000020160e004986 */ /* 0x0001e2000c101910 */
[----:B------:R-:W-:Y:S01]  /*55a0*/  LEA.HI.X R153, R18, UR23, R17, 0x2, P3 ;  /* 0x0000001712997c11 */ /* 0x000fe200098f1411 */
[----:B------:R-:W-:-:S04]  /*55b0*/  IMAD.U32 R16, RZ, RZ, UR24 ;  /* 0x00000018ff107e24 */ /* 0x000fc8000f8e00ff */
[----:B------:R0:W-:Y:S01]  /*55c0*/  STL.64 [R1+0x250], R152 ;  /* 0x0002509801007387 */ /* 0x0001e20000100a00 */
[----:B------:R-:W-:Y:S01]  /*55d0*/  IMAD.WIDE.U32 R20, R16, 0x7, R20 ;  /* 0x0000000710147825 */ /* 0x000fe200078e0014 */
[----:B------:R-:W-:Y:S06]  /*55e0*/  @!P5 BRA `(.L_x_30) ;  /* 0x000000000004d947 */ /* 0x000fec0003800000 */
[----:B------:R1:W5:Y:S02]  /*55f0*/  LDG.E.LTC128B R11, desc[UR16][R152.64+0x20] ;  /* 0x00002010980b7981 */ /* 0x000364000c1e1920 */
.L_x_30:
[----:B------:R-:W-:Y:S05]  /*5600*/  BSYNC B1 ;  /* 0x0000000000017941 */ /* 0x000fea0003800000 */
.L_x_29:
[----:B------:R-:W3:Y:S01]  /*5610*/  LDL.LU R17, [R1+0xc] ;  /* 0x00000c0001117983 */ /* 0x000ee20000300800 */
[----:B-----5:R-:W-:Y:S01]  /*5620*/  FMUL R16, R11, UR19 ;  /* 0x000000130b107c20 */ /* 0x020fe20008400000 */
[----:B------:R-:W-:Y:S01]  /*5630*/  VIADD R21, R21, UR9 ;  /* 0x0000000915157c36 */ /* 0x000fe20008000000 */
[----:B------:R-:W-:Y:S01]  /*5640*/  ISETP.GT.AND P3, PT, R0, 0x8, P1 ;  /* 0x000000080000780c */ /* 0x000fe20000f64270 */
[----:B01----:R-:W4:Y:S01]  /*5650*/  LDL.LU R152, [R1+0x10] ;  /* 0x0000100001987983 */ /* 0x003f220000300800 */
[----:B------:R-:W-:-:S03]  /*5660*/  UIMAD UR28, UR27, 0x1c, URZ ;  /* 0x0000001c1b1c78a4 */ /* 0x000fc6000f8e023f */
[----:B------:R-:W2:Y:S01]  /*5670*/  LDL.LU R23, [R1+0x14] ;  /* 0x0000140001177983 */ /* 0x000ea20000300800 */
[----:B---3--:R-:W-:Y:S01]  /*5680*/  FFMA R19, R17, UR18, R16 ;  /* 0x0000001211137c23 */ /* 0x008fe20008000010 */
[----:B------:R-:W-:-:S04]  /*5690*/  IADD3 R17, P4, R6, R20, RZ ;  /* 0x0000001406117210 */ /* 0x000fc80007f9e0ff */
[----:B------:R0:W-:Y:S01]  /*56a0*/  @P5 STG.E desc[UR16][R12.64+0x20], R19 ;  /* 0x000020130c005986 */ /* 0x0001e2000c101910 */
[----:B------:R-:W-:Y:S01]  /*56b0*/  IMAD.X R18, R21, 0x1, R5, P4 ;  /* 0x0000000115127824 */ /* 0x000fe200020e0605 */
[----:B------:R-:W-:-:S04]  /*56c0*/  LEA R16, P4, R17, UR22, 0x2 ;  /* 0x0000001611107c11 */ /* 0x000fc8000f8810ff */
[----:B------:R-:W-:-:S05]  /*56d0*/  LEA.HI.X R17, R17, UR23, R18, 0x2, P4 ;  /* 0x0000001711117c11 */ /* 0x000fca000a0f1412 */
[----:B------:R1:W3:Y:S01]  /*56e0*/  @P3 LDG.E.LTC128B R11, desc[UR16][R16.64] ;  /* 0x00000010100b3981 */ /* 0x0002e2000c1e1920 */
[----:B------:R-:W-:Y:S01]  /*56f0*/  IADD3 R20, P4, R20, UR24, RZ ;  /* 0x0000001814147c10 */ /* 0x000fe2000ff9e0ff */
[----:B------:R-:W-:-:S03]  /*5700*/  IMAD.U32 R18, RZ, RZ, UR26 ;  /* 0x0000001aff127e24 */ /* 0x000fc6000f8e00ff */
[----:B------:R-:W-:Y:S01]  /*5710*/  IADD3.X R21, R21, UR25, RZ, P4, !PT ;  /* 0x0000001915157c10 */ /* 0x000fe2000a7fe4ff */
[----:B0-----:R-:W-:Y:S01]  /*5720*/  IMAD.WIDE.U32 R18, R18, 0x1c, R12 ;  /* 0x0000001c12127825 */ /* 0x001fe200078e000c */
[----:B-1----:R-:W-:-:S03]  /*5730*/  IADD3 R17, P4, R20, R6, RZ ;  /* 0x0000000614117210 */ /* 0x002fc60007f9e0ff */
[----:B------:R-:W-:Y:S01]  /*5740*/  VIADD R19, R19, UR28 ;  /* 0x0000001c13137c36 */ /* 0x000fe20008000000 */
[----:B------:R-:W-:Y:S02]  /*5750*/  IADD3.X R22, R21, R5, RZ, P4, !PT ;  /* 0x0000000515167210 */ /* 0x000fe400027fe4ff */
[----:B------:R-:W-:-:S04]  /*5760*/  LEA R16, P4, R17, UR22, 0x2 ;  /* 0x0000001611107c11 */ /* 0x000fc8000f8810ff */
[----:B------:R-:W-:Y:S02]  /*5770*/  LEA.HI.X R17, R17, UR23, R22, 0x2, P4 ;  /* 0x0000001711117c11 */ /* 0x000fe4000a0f1416 */
[----:B------:R-:W-:Y:S01]  /*5780*/  ISETP.GT.AND P4, PT, R0, 0x9, P1 ;  /* 0x000000090000780c */ /* 0x000fe20000f84270 */
[----:B---3--:R-:W-:-:S04]  /*5790*/  FMUL R22, R11, UR19 ;  /* 0x000000130b167c20 */ /* 0x008fc80008400000 */
[----:B----4-:R-:W-:-:S05]  /*57a0*/  FFMA R22, R152, UR18, R22 ;  /* 0x0000001298167c23 */ /* 0x010fca0008000016 */
[----:B------:R2:W-:Y:S04]  /*57b0*/  @P3 STG.E desc[UR16][R18.64], R22 ;  /* 0x0000001612003986 */ /* 0x0005e8000c101910 */
[----:B------:R-:W3:Y:S01]  /*57c0*/  @P4 LDG.E.LTC128B R11, desc[UR16][R16.64] ;  /* 0x00000010100b4981 */ /* 0x000ee2000c1e1920 */
[----:B------:R-:W-:Y:S01]  /*57d0*/  USHF.L.U32 UR21, UR26, 0x5, URZ ;  /* 0x000000051a157899 */ /* 0x000fe2000800063f */
[----:B------:R-:W-:Y:S01]  /*57e0*/  BSSY B1, `(.L_x_31) ;  /* 0x0000016000017945 */ /* 0x000fe20003800000 */
[----:B------:R-:W-:Y:S02]  /*57f0*/  USHF.L.U64.HI UR11, UR26, 0x5, UR27 ;  /* 0x000000051a0b7899 */ /* 0x000fe4000801021b */
[----:B------:R-:W-:-:S04]  /*5800*/  UIMAD.WIDE.U32 UR12, UR24, 0x7, UR12 ;  /* 0x00000007180c78a5 */ /* 0x000fc8000f8e000c */
[----:B------:R-:W-:-:S03]  /*5810*/  UIADD3 UR15, UR9, UR13, URZ ;  /* 0x0000000d090f7290 */ /* 0x000fc6000fffe03f */
[----:B------:R-:W-:Y:S01]  /*5820*/  UMOV UR14, UR12 ;  /* 0x0000000c000e7c82 */ /* 0x000fe20008000000 */
[----:B---3--:R-:W-:-:S04]  /*5830*/  FMUL R16, R11, UR19 ;  /* 0x000000130b107c20 */ /* 0x008fc80008400000 */
[----:B--2---:R-:W-:Y:S01]  /*5840*/  FFMA R22, R23, UR18, R16 ;  /* 0x0000001217167c23 */ /* 0x004fe20008000010 */
[----:B------:R-:W-:-:S04]  /*5850*/  IADD3 R16, P3, R12, UR21, RZ ;  /* 0x000000150c107c10 */ /* 0x000fc8000ff7e0ff */
[----:B------:R-:W-:-:S05]  /*5860*/  IADD3.X R17, R13, UR11, RZ, P3, !PT ;  /* 0x0000000b0d117c10 */ /* 0x000fca0009ffe4ff */
[----:B------:R0:W-:Y:S02]  /*5870*/  @P4 STG.E desc[UR16][R16.64], R22 ;  /* 0x0000001610004986 */ /* 0x0001e4000c101910 */
[----:B0-----:R-:W-:-:S04]  /*5880*/  IMAD.U32 R22, RZ, RZ, UR24 ;  /* 0x00000018ff167e24 */ /* 0x001fc8000f8e00ff */
[----:B------:R-:W-:-:S03]  /*5890*/  IMAD.WIDE.U32 R22, R8, R22, UR14 ;  /* 0x0000000e08167e25 */ /* 0x000fc6000f8e0016 */
[----:B------:R-:W-:-:S04]  /*58a0*/  IADD3 R22, P3, R2, R22, RZ ;  /* 0x0000001602167210 */ /* 0x000fc80007f7e0ff */
[----:B------:R-:W-:-:S03]  /*58b0*/  IADD3.X R23, R3, R9, R23, P3, !PT ;  /* 0x0000000903177210 */ /* 0x000fc60001ffe417 */
[----:B------:R-:W-:-:S04]  /*58c0*/  IMAD.WIDE.U32 R22, R10, UR8, R22 ;  /* 0x000000080a167c25 */ /* 0x000fc8000f8e0016 */
[----:B------:R-:W-:Y:S01]  /*58d0*/  VIADD R23, R23, UR10 ;  /* 0x0000000a17177c36 */ /* 0x000fe20008000000 */
[----:B------:R-:W-:-:S04]  /*58e0*/  LEA R152, P3, R22, UR22, 0x2 ;  /* 0x0000001616987c11 */ /* 0x000fc8000f8610ff */
[----:B------:R-:W-:Y:S02]  /*58f0*/  LEA.HI.X R153, R22, UR23, R23, 0x2, P3 ;  /* 0x0000001716997c11 */ /* 0x000fe400098f1417 */
[----:B------:R-:W-:-:S03]  /*5900*/  ISETP.GT.AND P3, PT, R0, 0x8, P2 ;  /* 0x000000080000780c */ /* 0x000fc60001764270 */
[----:B------:R0:W-:Y:S10]  /*5910*/  STL.64 [R1+0x248], R152 ;  /* 0x0002489801007387 */ /* 0x0001f40000100a00 */
[----:B------:R-:W-:Y:S05]  /*5920*/  @!P3 BRA `(.L_x_32) ;  /* 0x000000000004b947 */ /* 0x000fea0003800000 */
[----:B------:R1:W5:Y:S02]  /*5930*/  LDG.E.LTC128B R11, desc[UR16][R152.64+0x20] ;  /* 0x00002010980b7981 */ /* 0x000364000c1e1920 */
.L_x_32:
[----:B------:R-:W-:Y:S05]  /*5940*/  BSYNC B1 ;  /* 0x0000000000017941 */ /* 0x000fea0003800000 */
.L_x_31:
[----:B------:R-:W2:Y:S01]  /*5950*/  LDL.LU R23, [R1+0x18] ;  /* 0x0000180001177983 */ /* 0x000ea20000300800 */
[----:B-----5:R-:W-:Y:S01]  /*5960*/  FMUL R22, R11, UR19 ;  /* 0x000000130b167c20 */ /* 0x020fe20008400000 */
[----:B------:R-:W-:Y:S01]  /*5970*/  UIADD3 UR12, UP0, UR12, UR24, URZ ;  /* 0x000000180c0c7290 */ /* 0x000fe2000ff1e03f */
[----:B------:R-:W-:Y:S01]  /*5980*/  ISETP.GT.AND P5, PT, R0, 0x9, P2 ;  /* 0x000000090000780c */ /* 0x000fe200017a4270 */
[----:B------:R-:W-:Y:S02]  /*5990*/  BSSY B1, `(.L_x_33) ;  /* 0x0000011000017945 */ /* 0x000fe40003800000 */
[----:B------:R-:W-:Y:S01]  /*59a0*/  UIADD3.X UR13, UR15, UR25, URZ, UP0, !UPT ;  /* 0x000000190f0d7290 */ /* 0x000fe200087fe43f */
[----:B--2---:R-:W-:-:S05]  /*59b0*/  FFMA R22, R23, UR18, R22 ;  /* 0x0000001217167c23 */ /* 0x004fca0008000016 */
[----:B------:R2:W-:Y:S02]  /*59c0*/  @P3 STG.E desc[UR16][R18.64+0x20], R22 ;  /* 0x0000201612003986 */ /* 0x0005e4000c101910 */
[----:B--2---:R-:W-:-:S04]  /*59d0*/  IMAD.U32 R18, RZ, RZ, UR24 ;  /* 0x00000018ff127e24 */ /* 0x004fc8000f8e00ff */
[----:B------:R-:W-:-:S03]  /*59e0*/  IMAD.WIDE.U32 R18, R8, R18, UR12 ;  /* 0x0000000c08127e25 */ /* 0x000fc6000f8e0012 */
[----:B------:R-:W-:-:S04]  /*59f0*/  IADD3 R18, P3, R2, R18, RZ ;  /* 0x0000001202127210 */ /* 0x000fc80007f7e0ff */
[----:B------:R-:W-:-:S03]  /*5a00*/  IADD3.X R19, R3, R9, R19, P3, !PT ;  /* 0x0000000903137210 */ /* 0x000fc60001ffe413 */
[----:B------:R-:W-:-:S05]  /*5a10*/  IMAD.WIDE.U32 R18, R10, UR8, R18 ;  /* 0x000000080a127c25 */ /* 0x000fca000f8e0012 */
[----:B------:R-:W-:Y:S02]  /*5a20*/  IADD3 R19, R19, UR10, RZ ;  /* 0x0000000a13137c10 */ /* 0x000fe4000fffe0ff */
[----:B01----:R-:W-:-:S04]  /*5a30*/  LEA R152, P3, R18, UR22, 0x2 ;  /* 0x0000001612987c11 */ /* 0x003fc8000f8610ff */
[----:B------:R-:W-:Y:S01]  /*5a40*/  LEA.HI.X R153, R18, UR23, R19, 0x2, P3 ;  /* 0x0000001712997c11 */ /* 0x000fe200098f1413 */
[----:B------:R-:W-:-:S04]  /*5a50*/  IMAD.U32 R18, RZ, RZ, UR24 ;  /* 0x00000018ff127e24 */ /* 0x000fc8000f8e00ff */
[----:B------:R0:W-:Y:S01]  /*5a60*/  STL.64 [R1+0x240], R152 ;  /* 0x0002409801007387 */ /* 0x0001e20000100a00 */
[----:B------:R-:W-:Y:S01]  /*5a70*/  IMAD.WIDE.U32 R20, R18, 0x7, R20 ;  /* 0x0000000712147825 */ /* 0x000fe200078e0014 */
[----:B------:R-:W-:Y:S06]  /*5a80*/  @!P5 BRA `(.L_x_34) ;  /* 0x000000000004d947 */ /* 0x000fec0003800000 */
[----:B------:R1:W5:Y:S02]  /*5a90*/  LDG.E.LTC128B R11, desc[UR16][R152.64+0x20] ;  /* 0x00002010980b7981 */ /* 0x000364000c1e1920 */
.L_x_34:
[----:B------:R-:W-:Y:S05]  /*5aa0*/  BSYNC B1 ;  /* 0x0000000000017941 */ /* 0x000fea0003800000 */
.L_x_33:
[----:B------:R-:W2:Y:S01]  /*5ab0*/  LDL.LU R19, [R1+0x1c] ;  /* 0x00001c0001137983 */ /* 0x000ea20000300800 */
[----:B-----5:R-:W-:Y:S01]  /*5ac0*/  FMUL R18, R11, UR19 ;  /* 0x000000130b127c20 */ /* 0x020fe20008400000 */
[----:B------:R-:W-:Y:S01]  /*5ad0*/  VIADD R21, R21, UR9 ;  /* 0x0000000915157c36 */ /* 0x000fe20008000000 */
[----:B------:R-:W-:Y:S01]  /*5ae0*/  ISETP.GT.AND P3, PT, R0, 0x10, P1 ;  /* 0x000000100000780c */ /* 0x000fe20000f64270 */
[----:B01----:R-:W3:Y:S01]  /*5af0*/  LDL.LU R152, [R1+0x20] ;  /* 0x0000200001987983 */ /* 0x003ee20000300800 */
[----:B--2---:R-:W-:Y:S01]  /*5b00*/  FFMA R23, R19, UR18, R18 ;  /* 0x0000001213177c23 */ /* 0x004fe20008000012 */
[----:B------:R-:W-:-:S04]  /*5b10*/  IADD3 R19, P4, R6, R20, RZ ;  /* 0x0000001406137210 */ /* 0x000fc80007f9e0ff */
[----:B------:R0:W-:Y:S01]  /*5b20*/  @P5 STG.E desc[UR16][R16.64+0x20], R23 ;  /* 0x0000201710005986 */ /* 0x0001e2000c101910 */
[----:B------:R-:W-:Y:S01]  /*5b30*/  IMAD.X R22, R21, 0x1, R5, P4 ;  /* 0x0000000115167824 */ /* 0x000fe200020e0605 */
[----:B------:R-:W-:-:S04]  /*5b40*/  LEA R18, P4, R19, UR22, 0x2 ;  /* 0x0000001613127c11 */ /* 0x000fc8000f8810ff */
[----:B------:R-:W-:-:S05]  /*5b50*/  LEA.HI.X R19, R19, UR23, R22, 0x2, P4 ;  /* 0x0000001713137c11 */ /* 0x000fca000a0f1416 */
[----:B------:R1:W2:Y:S01]  /*5b60*/  @P3 LDG.E.LTC128B R11, desc[UR16][R18.64] ;  /* 0x00000010120b3981 */ /* 0x0002a2000c1e1920 */
[----:B------:R-:W-:Y:S01]  /*5b70*/  IADD3 R20, P4, R20, UR24, RZ ;  /* 0x0000001814147c10 */ /* 0x000fe2000ff9e0ff */
[----:B------:R-:W-:Y:S03]  /*5b80*/  BSSY B1, `(.L_x_35) ;  /* 0x000000f000017945 */ /* 0x000fe60003800000 */
[----:B------:R-:W-:Y:S02]  /*5b90*/  IADD3.X R21, R21, UR25, RZ, P4, !PT ;  /* 0x0000001915157c10 */ /* 0x000fe4000a7fe4ff */
[----:B0-----:R-:W-:Y:S01]  /*5ba0*/  IADD3 R23, P4, R20, R6, RZ ;  /* 0x0000000614177210 */ /* 0x001fe20007f9e0ff */
[----:B-1----:R-:W-:-:S04]  /*5bb0*/  IMAD.U32 R18, RZ, RZ, UR26 ;  /* 0x0000001aff127e24 */ /* 0x002fc8000f8e00ff */
[----:B------:R-:W-:-:S05]  /*5bc0*/  IMAD.WIDE.U32 R18, R18, 0x1c, R16 ;  /* 0x0000001c12127825 */ /* 0x000fca00078e0010 */
[----:B------:R-:W-:Y:S01]  /*5bd0*/  IADD3 R19, R19, UR28, RZ ;  /* 0x0000001c13137c10 */ /* 0x000fe2000fffe0ff */
[----:B--2---:R-:W-:-:S04]  /*5be0*/  FMUL R22, R11, UR19 ;  /* 0x000000130b167c20 */ /* 0x004fc80008400000 */
[----:B---3--:R-:W-:Y:S01]  /*5bf0*/  FFMA R22, R152, UR18, R22 ;  /* 0x0000001298167c23 */ /* 0x008fe20008000016 */
[----:B------:R-:W-:-:S04]  /*5c00*/  IMAD.X R152, R21, 0x1, R5, P4 ;  /* 0x0000000115987824 */ /* 0x000fc800020e0605 */
[----:B------:R0:W-:Y:S01]  /*5c10*/  @P3 STG.E desc[UR16][R18.64], R22 ;  /* 0x0000001612003986 */ /* 0x0001e2000c101910 */
[----:B------:R-:W-:Y:S02]  /*5c20*/  ISETP.GT.AND P3, PT, R0, 0x11, P1 ;  /* 0x000000110000780c */ /* 0x000fe40000f64270 */
[----:B0-----:R-:W-:-:S04]  /*5c30*/  LEA R22, P4, R23, UR22, 0x2 ;  /* 0x0000001617167c11 */ /* 0x001fc8000f8810ff */
[----:B------:R-:W-:-:S07]  /*5c40*/  LEA.HI.X R23, R23, UR23, R152, 0x2, P4 ;  /* 0x0000001717177c11 */ /* 0x000fce000a0f1498 */
[----:B------:R-:W-:Y:S05]  /*5c50*/  @!P3 BRA `(.L_x_36) ;  /* 0x000000000004b947 */ /* 0x000fea0003800000 */
[----:B------:R0:W5:Y:S02]  /*5c60*/  LDG.E.LTC128B R11, desc[UR16][R22.64] ;  /* 0x00000010160b7981 */ /* 0x000164000c1e1920 */
.L_x_36:
[----:B------:R-:W-:Y:S05]  /*5c70*/  BSYNC B1 ;  /* 0x0000000000017941 */ /* 0x000fea0003800000 */
.L_x_35:
[----:B0-----:R-:W2:Y:S01]  /*5c80*/  LDL.LU R23, [R1+0x24] ;  /* 0x0000240001177983 */ /* 0x001ea20000300800 */
[----:B------:R-:W-:Y:S01]  /*5c90*/  IADD3 R16, P4, R16, UR21, RZ ;  /* 0x0000001510107c10 */ /* 0x000fe2000ff9e0ff */
[----:B-----5:R-:W-:Y:S01]  /*5ca0*/  FMUL R22, R11, UR19 ;  /* 0x000000130b167c20 */ /* 0x020fe20008400000 */
[----:B------:R-:W-:Y:S01]  /*5cb0*/  UIMAD.WIDE.U32 UR14, UR24, 0x7, UR14 ;  /* 0x00000007180e78a5 */ /* 0x000fe2000f8e000e */
[----:B------:R-:W-:Y:S01]  /*5cc0*/  BSSY B1, `(.L_x_37) ;  /* 0x0000012000017945 */ /* 0x000fe20003800000 */
[----:B------:R-:W-:Y:S02]  /*5cd0*/  IADD3.X R17, R17, UR11, RZ, P4, !PT ;  /* 0x0000000b11117c10 */ /* 0x000fe4000a7fe4ff */
[----:B------:R-:W-:-:S04]  /*5ce0*/  UIADD3 UR14, UP0, UR14, UR24, URZ ;  /* 0x000000180e0e7290 */ /* 0x000fc8000ff1e03f */
[----:B------:R-:W-:Y:S01]  /*5cf0*/  UIADD3.X UR15, UR25, UR9, UR15, UP0, !UPT ;  /* 0x00000009190f7290 */ /* 0x000fe200087fe40f */
[----:B--2---:R-:W-:-:S05]  /*5d00*/  FFMA R22, R23, UR18, R22 ;  /* 0x0000001217167c23 */ /* 0x004fca0008000016 */
        /* <DEDUP_REMOVED lines=13> */
.L_x_38:
[----:B------:R-:W-:Y:S05]  /*5de0*/  BSYNC B1 ;  /* 0x0000000000017941 */ /* 0x000fea0003800000 */
.L_x_37:
[----:B------:R-:W2:Y:S01]  /*5df0*/  LDL.LU R23, [R1+0x28] ;  /* 0x0000280001177983 */ /* 0x000ea20000300800 */
[----:B-----5:R-:W-:Y:S01]  /*5e00*/  FMUL R22, R11, UR19 ;  /* 0x000000130b167c20 */ /* 0x020fe20008400000 */
[----:B------:R-:W-:Y:S01]  /*5e10*/  UIMAD.WIDE.U32 UR12, UR24, 0x7, UR12 ;  /* 0x00000007180c78a5 */ /* 0x000fe2000f8e000c */
[----:B------:R-:W-:Y:S01]  /*5e20*/  ISETP.GT.AND P5, PT, R0, 0x11, P2 ;  /* 0x000000110000780c */ /* 0x000fe200017a4270 */
[----:B------:R-:W-:Y:S02]  /*5e30*/  BSSY B1, `(.L_x_39) ;  /* 0x0000012000017945 */ /* 0x000fe40003800000 */
[----:B------:R-:W-:-:S04]  /*5e40*/  UIADD3 UR12, UP0, UR12, UR24, URZ ;  /* 0x000000180c0c7290 */ /* 0x000fc8000ff1e03f */
[----:B------:R-:W-:Y:S01]  /*5e50*/  UIADD3.X UR13, UR25, UR9, UR13, UP0, !UPT ;  /* 0x00000009190d7290 */ /* 0x000fe200087fe40d */
        /* <DEDUP_REMOVED lines=15> */
.L_x_40:
[----:B------:R-:W-:Y:S05]  /*5f50*/  BSYNC B1 ;  /* 0x0000000000017941 */ /* 0x000fea0003800000 */
.L_x_39:
        /* <DEDUP_REMOVED lines=28> */
.L_x_42:
[----:B------:R-:W-:Y:S05]  /*6120*/  BSYNC B1 ;  /* 0x0000000000017941 */ /* 0x000fea0003800000 */
.L_x_41:
        /* <DEDUP_REMOVED lines=22> */
.L_x_44:
[----:B------:R-:W-:Y:S05]  /*6290*/  BSYNC B1 ;  /* 0x0000000000017941 */ /* 0x000fea0003800000 */
.L_x_43:
        /* <DEDUP_REMOVED lines=22> */
.L_x_46:
[----:B------:R-:W-:Y:S05]  /*6400*/  BSYNC B1 ;  /* 0x0000000000017941 */ /* 0x000fea0003800000 */
.L_x_45:
        /* <DEDUP_REMOVED lines=28> */
.L_x_48:
[----:B------:R-:W-:Y:S05]  /*65d0*/  BSYNC B1 ;  /* 0x0000000000017941 */ /* 0x000fea0003800000 */
.L_x_47:
        /* <DEDUP_REMOVED lines=22> */
.L_x_50:
[----:B------:R-:W-:Y:S05]  /*6740*/  BSYNC B1 ;  /* 0x0000000000017941 */ /* 0x000fea0003800000 */
.L_x_49:
        /* <DEDUP_REMOVED lines=22> */
.L_x_52:
[----:B------:R-:W-:Y:S05]  /*68b0*/  BSYNC B1 ;  /* 0x0000000000017941 */ /* 0x000fea0003800000 */
.L_x_51:
        /* <DEDUP_REMOVED lines=28> */
.L_x_54:
[----:B------:R-:W-:Y:S05]  /*6a80*/  BSYNC B1 ;  /* 0x0000000000017941 */ /* 0x000fea0003800000 */
.L_x_53:
        /* <DEDUP_REMOVED lines=22> */
.L_x_56:
[----:B------:R-:W-:Y:S05]  /*6bf0*/  BSYNC B1 ;  /* 0x0000000000017941 */ /* 0x000fea0003800000 */
.L_x_55:
        /* <DEDUP_REMOVED lines=22> */
.L_x_58:
[----:B------:R-:W-:Y:S05]  /*6d60*/  BSYNC B1 ;  /* 0x0000000000017941 */ /* 0x000fea0003800000 */
.L_x_57:
        /* <DEDUP_REMOVED lines=28> */
.L_x_60:
[----:B------:R-:W-:Y:S05]  /*6f30*/  BSYNC B1 ;  /* 0x0000000000017941 */ /* 0x000fea0003800000 */
.L_x_59:
        /* <DEDUP_REMOVED lines=22> */
.L_x_62:
[----:B------:R-:W-:Y:S05]  /*70a0*/  BSYNC B1 ;  /* 0x0000000000017941 */ /* 0x000fea0003800000 */
.L_x_61:
        /* <DEDUP_REMOVED lines=22> */
.L_x_64:
[----:B------:R-:W-:Y:S05]  /*7210*/  BSYNC B1 ;  /* 0x0000000000017941 */ /* 0x000fea0003800000 */
.L_x_63:
        /* <DEDUP_REMOVED lines=28> */
.L_x_66:
[----:B------:R-:W-:Y:S05]  /*73e0*/  BSYNC B1 ;  /* 0x0000000000017941 */ /* 0x000fea0003800000 */
.L_x_65:
        /* <DEDUP_REMOVED lines=22> */
.L_x_68:
[----:B------:R-:W-:Y:S05]  /*7550*/  BSYNC B1 ;  /* 0x0000000000017941 */ /* 0x000fea0003800000 */
.L_x_67:
        /* <DEDUP_REMOVED lines=22> */
.L_x_70:
[----:B------:R-:W-:Y:S05]  /*76c0*/  BSYNC B1 ;  /* 0x0000000000017941 */ /* 0x000fea0003800000 */
.L_x_69:
        /* <DEDUP_REMOVED lines=28> */
.L_x_72:
[----:B------:R-:W-:Y:S05]  /*7890*/  BSYNC B1 ;  /* 0x0000000000017941 */ /* 0x000fea0003800000 */
.L_x_71:
        /* <DEDUP_REMOVED lines=22> */
.L_x_74:
[----:B------:R-:W-:Y:S05]  /*7a00*/  BSYNC B1 ;  /* 0x0000000000017941 */ /* 0x000fea0003800000 */
.L_x_73:
        /* <DEDUP_REMOVED lines=22> */
.L_x_76:
[----:B------:R-:W-:Y:S05]  /*7b70*/  BSYNC B1 ;  /* 0x0000000000017941 */ /* 0x000fea0003800000 */
.L_x_75:
        /* <DEDUP_REMOVED lines=28> */
.L_x_78:
[----:B------:R-:W-:Y:S05]  /*7d40*/  BSYNC B1 ;  /* 0x0000000000017941 */ /* 0x000fea0003800000 */
.L_x_77:
        /* <DEDUP_REMOVED lines=19> */
[----:B------:R0:W-:Y:S10]  /*7e80*/  STL.64 [R1], R152 ;  /* 0x0000009801007387 */ /* 0x0001f40000100a00 */
[----:B------:R-:W-:Y:S05]  /*7e90*/  @!P3 BRA `(.L_x_80) ;  /* 0x000000000004b947 */ /* 0x000fea0003800000 */
[----:B------:R1:W5:Y:S02]  /*7ea0*/  LDG.E.LTC128B R11, desc[UR16][R152.64+0x20] ;  /* 0x00002010980b7981 */ /* 0x000364000c1e1920 */
.L_x_80:
[----:B------:R-:W-:Y:S05]  /*7eb0*/  BSYNC B1 ;  /* 0x0000000000017941 */ /* 0x000fea0003800000 */
.L_x_79:
        /* <DEDUP_REMOVED lines=15> */
[----:B------:R-:W-:-:S04]  /*7fb0*/  LEA R236, P3, R18, UR22, 0x2 ;  /* 0x0000001612ec7c11 */ /* 0x000fc8000f8610ff */
[----:B------:R-:W-:Y:S01]  /*7fc0*/  LEA.HI.X R237, R18, UR23, R19, 0x2, P3 ;  /* 0x0000001712ed7c11 */ /* 0x000fe200098f1413 */
[----:B------:R-:W-:-:S04]  /*7fd0*/  IMAD.U32 R18, RZ, RZ, UR24 ;  /* 0x00000018ff127e24 */ /* 0x000fc8000f8e00ff */
[----:B------:R-:W-:Y:S01]  /*7fe0*/  IMAD.WIDE.U32 R20, R18, 0x7, R20 ;  /* 0x0000000712147825 */ /* 0x000fe200078e0014 */
[----:B------:R-:W-:Y:S06]  /*7ff0*/  @!P5 BRA `(.L_x_82) ;  /* 0x000000000004d947 */ /* 0x000fec0003800000 */
[----:B------:R2:W5:Y:S02]  /*8000*/  LDG.E.LTC128B R11, desc[UR16][R236.64+0x20] ;  /* 0x00002010ec0b7981 */ /* 0x000564000c1e1920 */
.L_x_82:
[----:B------:R-:W-:Y:S05]  /*8010*/  BSYNC B1 ;  /* 0x0000000000017941 */ /* 0x000fea0003800000 */
.L_x_81:
[----:B------:R-:W3:Y:S01]  /*8020*/  LDL.LU R19, [R1+0x9c] ;  /* 0x00009c0001137983 */ /* 0x000ee20000300800 */
[----:B-----5:R-:W-:Y:S01]  /*8030*/  FMUL R18, R11, UR19 ;  /* 0x000000130b127c20 */ /* 0x020fe20008400000 */
[----:B------:R-:W-:Y:S01]  /*8040*/  VIADD R21, R21, UR9 ;  /* 0x0000000915157c36 */ /* 0x000fe20008000000 */
[----:B------:R-:W-:Y:S01]  /*8050*/  ISETP.GT.AND P3, PT, R0, 0x50, P1 ;  /* 0x000000500000780c */ /* 0x000fe20000f64270 */
[----:B01----:R-:W4:Y:S01]  /*8060*/  LDL.LU R152, [R1+0xa0] ;  /* 0x0000a00001987983 */ /* 0x003f220000300800 */
        /* <DEDUP_REMOVED lines=8> */
[----:B------:R-:W-:Y:S03]  /*80f0*/  BSSY B1, `(.L_x_83) ;  /* 0x000000f000017945 */ /* 0x000fe60003800000 */
[----:B------:R-:W-:Y:S02]  /*8100*/  IADD3.X R21, R21, UR25, RZ, P4, !PT ;  /* 0x0000001915157c10 */ /* 0x000fe4000a7fe4ff */
[----:B0-----:R-:W-:Y:S01]  /*8110*/  IADD3 R23, P4, R20, R6, RZ ;  /* 0x0000000614177210 */ /* 0x001fe20007f9e0ff */
[----:B-1----:R-:W-:-:S04]  /*8120*/  IMAD.U32 R18, RZ, RZ, UR26 ;  /* 0x0000001aff127e24 */ /* 0x002fc8000f8e00ff */
[----:B------:R-:W-:-:S05]  /*8130*/  IMAD.WIDE.U32 R18, R18, 0x1c, R16 ;  /* 0x0000001c12127825 */ /* 0x000fca00078e0010 */
[----:B------:R-:W-:Y:S01]  /*8140*/  IADD3 R19, R19, UR28, RZ ;  /* 0x0000001c13137c10 */ /* 0x000fe2000fffe0ff */
[----:B---3--:R-:W-:-:S04]  /*8150*/  FMUL R22, R11, UR19 ;  /* 0x000000130b167c20 */ /* 0x008fc80008400000 */
[----:B----4-:R-:W-:Y:S01]  /*8160*/  FFMA R22, R152, UR18, R22 ;  /* 0x0000001298167c23 */ /* 0x010fe20008000016 */
[----:B------:R-:W-:-:S04]  /*8170*/  IMAD.X R152, R21, 0x1, R5, P4 ;  /* 0x0000000115987824 */ /* 0x000fc800020e0605 */
[----:B------:R0:W-:Y:S01]  /*8180*/  @P3 STG.E desc[UR16][R18.64], R22 ;  /* 0x0000001612003986 */ /* 0x0001e2000c101910 */
[----:B------:R-:W-:Y:S02]  /*8190*/  ISETP.GT.AND P3, PT, R0, 0x51, P1 ;  /* 0x000000510000780c */ /* 0x000fe40000f64270 */
[----:B0-----:R-:W-:-:S04]  /*81a0*/  LEA R22, P4, R23, UR22, 0x2 ;  /* 0x0000001617167c11 */ /* 0x001fc8000f8810ff */
[----:B------:R-:W-:-:S07]  /*81b0*/  LEA.HI.X R23, R23, UR23, R152, 0x2, P4 ;  /* 0x0000001717177c11 */ /* 0x000fce000a0f1498 */
[----:B------:R-:W-:Y:S05]  /*81c0*/  @!P3 BRA `(.L_x_84) ;  /* 0x000000000004b947 */ /* 0x000fea0003800000 */
[----:B------:R0:W5:Y:S02]  /*81d0*/  LDG.E.LTC128B R11, desc[UR16][R22.64] ;  /* 0x00000010160b7981 */ /* 0x000164000c1e1920 */
.L_x_84:
[----:B------:R-:W-:Y:S05]  /*81e0*/  BSYNC B1 ;  /* 0x0000000000017941 */ /* 0x000fea0003800000 */
.L_x_83:
[----:B0-----:R-:W3:Y:S01]  /*81f0*/  LDL.LU R23, [R1+0xa4] ;  /* 0x0000a40001177983 */ /* 0x001ee20000300800 */
[----:B------:R-:W-:Y:S01]  /*8200*/  IADD3 R16, P4, R16, UR21, RZ ;  /* 0x0000001510107c10 */ /* 0x000fe2000ff9e0ff */
[----:B-----5:R-:W-:Y:S01]  /*8210*/  FMUL R22, R11, UR19 ;  /* 0x000000130b167c20 */ /* 0x020fe20008400000 */
[----:B------:R-:W-:Y:S01]  /*8220*/  UIMAD.WIDE.U32 UR14, UR24, 0x7, UR14 ;  /* 0x00000007180e78a5 */ /* 0x000fe2000f8e000e */
[----:B------:R-:W-:Y:S01]  /*8230*/  BSSY B1, `(.L_x_85) ;  /* 0x0000011000017945 */ /* 0x000fe20003800000 */
[----:B------:R-:W-:Y:S02]  /*8240*/  IADD3.X R17, R17, UR11, RZ, P4, !PT ;  /* 0x0000000b11117c10 */ /* 0x000fe4000a7fe4ff */
[----:B------:R-:W-:-:S04]  /*8250*/  UIADD3 UR14, UP0, UR14, UR24, URZ ;  /* 0x000000180e0e7290 */ /* 0x000fc8000ff1e03f */
[----:B------:R-:W-:Y:S01]  /*8260*/  UIADD3.X UR15, UR25, UR9, UR15, UP0, !UPT ;  /* 0x00000009190f7290 */ /* 0x000fe200087fe40f */
[----:B---3--:R-:W-:-:S05]  /*8270*/  FFMA R22, R23, UR18, R22 ;  /* 0x0000001217167c23 */ /* 0x008fca0008000016 */
        /* <DEDUP_REMOVED lines=9> */
[----:B------:R-:W-:-:S13]  /*8310*/  ISETP.GT.AND P3, PT, R0, 0x50, P2 ;  /* 0x000000500000780c */ /* 0x000fda0001764270 */
[----:B------:R-:W-:Y:S05]  /*8320*/  @!P3 BRA `(.L_x_86) ;  /* 0x000000000004b947 */ /* 0x000fea0003800000 */
[----:B------:R0:W5:Y:S02]  /*8330*/  LDG.E.LTC128B R11, desc[UR16][R234.64+0x20] ;  /* 0x00002010ea0b7981 */ /* 0x000164000c1e1920 */
.L_x_86:
[----:B------:R-:W-:Y:S05]  /*8340*/  BSYNC B1 ;  /* 0x0000000000017941 */ /* 0x000fea0003800000 */
.L_x_85:
[----:B------:R-:W3:Y:S01]  /*8350*/  LDL.LU R23, [R1+0xa8] ;  /* 0x0000a80001177983 */ /* 0x000ee20000300800 */
[----:B-----5:R-:W-:Y:S01]  /*8360*/  FMUL R22, R11, UR19 ;  /* 0x000000130b167c20 */ /* 0x020fe20008400000 */
[----:B------:R-:W-:Y:S01]  /*8370*/  UIMAD.WIDE.U32 UR12, UR24, 0x7, UR12 ;  /* 0x00000007180c78a5 */ /* 0x000fe2000f8e000c */
[----:B------:R-:W-:Y:S01]  /*8380*/  ISETP.GT.AND P5, PT, R0, 0x51, P2 ;  /* 0x000000510000780c */ /* 0x000fe200017a4270 */
[----:B------:R-:W-:Y:S02]  /*8390*/  BSSY B1, `(.L_x_87) ;  /* 0x0000011000017945 */ /* 0x000fe40003800000 */
[----:B------:R-:W-:-:S04]  /*83a0*/  UIADD3 UR12, UP0, UR12, UR24, URZ ;  /* 0x000000180c0c7290 */ /* 0x000fc8000ff1e03f */
[----:B------:R-:W-:Y:S01]  /*83b0*/  UIADD3.X UR13, UR25, UR9, UR13, UP0, !UPT ;  /* 0x00000009190d7290 */ /* 0x000fe200087fe40d */
[----:B---3--:R-:W-:-:S05]  /*83c0*/  FFMA R22, R23, UR18, R22 ;  /* 0x0000001217167c23 */ /* 0x008fca0008000016 */
[----:B------:R1:W-:Y:S02]  /*83d0*/  @P3 STG.E desc[UR16][R18.64+0x20], R22 ;  /* 0x0000201612003986 */ /* 0x0003e4000c101910 */
[----:B-1----:R-:W-:-:S04]  /*83e0*/  IMAD.U32 R18, RZ, RZ, UR24 ;  /* 0x00000018ff127e24 */ /* 0x002fc8000f8e00ff */
        /* <DEDUP_REMOVED lines=11> */
.L_x_88:
[----:B------:R-:W-:Y:S05]  /*84a0*/  BSYNC B1 ;  /* 0x0000000000017941 */ /* 0x000fea0003800000 */
.L_x_87:
[----:B------:R-:W3:Y:S01]  /*84b0*/  LDL.LU R18, [R1+0xac] ;  /* 0x0000ac0001127983 */ /* 0x000ee20000300800 */
[----:B------:R-:W-:Y:S01]  /*84c0*/  IADD3 R19, P4, R6, R20, RZ ;  /* 0x0000001406137210 */ /* 0x000fe20007f9e0ff */
[----:B-----5:R-:W-:Y:S01]  /*84d0*/  FMUL R23, R11, UR19 ;  /* 0x000000130b177c20 */ /* 0x020fe20008400000 */
[----:B------:R-:W-:Y:S01]  /*84e0*/  VIADD R21, R21, UR9 ;  /* 0x0000000915157c36 */ /* 0x000fe20008000000 */
[----:B------:R-:W-:Y:S01]  /*84f0*/  ISETP.GT.AND P3, PT, R0, 0x58, P1 ;  /* 0x000000580000780c */ /* 0x000fe20000f64270 */
[----:B------:R-:W4:Y:S02]  /*8500*/  LDL.LU R152, [R1+0xb0] ;  /* 0x0000b00001987983 */ /* 0x000f240000300800 */
[----:B------:R-:W-:Y:S02]  /*8510*/  IMAD.X R22, R21, 0x1, R5, P4 ;  /* 0x0000000115167824 */ /* 0x000fe400020e0605 */
[----:B---3--:R-:W-:Y:S01]  /*8520*/  FFMA R23, R18, UR18, R23 ;  /* 0x0000001212177c23 */ /* 0x008fe20008000017 */
[----:B------:R-:W-:-:S04]  /*8530*/  LEA R18, P4, R19, UR22, 0x2 ;  /* 0x0000001613127c11 */ /* 0x000fc8000f8810ff */
[----:B------:R-:W-:Y:S01]  /*8540*/  LEA.HI.X R19, R19, UR23, R22, 0x2, P4 ;  /* 0x0000001713137c11 */ /* 0x000fe2000a0f1416 */
[----:B------:R3:W-:Y:S04]  /*8550*/  @P5 STG.E desc[UR16][R16.64+0x20], R23 ;  /* 0x0000201710005986 */ /* 0x0007e8000c101910 */
[----:B------:R0:W2:Y:S01]  /*8560*/  @P3 LDG.E.LTC128B R11, desc[UR16][R18.64] ;  /* 0x00000010120b3981 */ /* 0x0000a2000c1e1920 */
[----:B------:R-:W-:Y:S01]  /*8570*/  IADD3 R20, P4, R20, UR24, RZ ;  /* 0x0000001814147c10 */ /* 0x000fe2000ff9e0ff */
[----:B------:R-:W-:Y:S03]  /*8580*/  BSSY B1, `(.L_x_89) ;  /* 0x000000f000017945 */ /* 0x000fe60003800000 */
[----:B------:R-:W-:-:S02]  /*8590*/  IADD3.X R21, R21, UR25, RZ, P4, !PT ;  /* 0x0000001915157c10 */ /* 0x000fc4000a7fe4ff */
[----:B---3--:R-:W-:Y:S01]  /*85a0*/  IADD3 R23, P4, R20, R6, RZ ;  /* 0x0000000614177210 */ /* 0x008fe20007f9e0ff */
[----:B0-----:R-:W-:-:S04]  /*85b0*/  IMAD.U32 R18, RZ, RZ, UR26 ;  /* 0x0000001aff127e24 */ /* 0x001fc8000f8e00ff */
[----:B------:R-:W-:-:S05]  /*85c0*/  IMAD.WIDE.U32 R18, R18, 0x1c, R16 ;  /* 0x0000001c12127825 */ /* 0x000fca00078e0010 */
[----:B------:R-:W-:Y:S01]  /*85d0*/  IADD3 R19, R19, UR28, RZ ;  /* 0x0000001c13137c10 */ /* 0x000fe2000fffe0ff */
[----:B--2---:R-:W-:-:S04]  /*85e0*/  FMUL R22, R11, UR19 ;  /* 0x000000130b167c20 */ /* 0x004fc80008400000 */
        /* <DEDUP_REMOVED lines=8> */
.L_x_90:
[----:B------:R-:W-:Y:S05]  /*8670*/  BSYNC B1 ;  /* 0x0000000000017941 */ /* 0x000fea0003800000 */
.L_x_89:
        /* <DEDUP_REMOVED lines=21> */
.L_x_92:
[----:B------:R-:W-:Y:S05]  /*87d0*/  BSYNC B1 ;  /* 0x0000000000017941 */ /* 0x000fea0003800000 */
.L_x_91:
        /* <DEDUP_REMOVED lines=21> */
.L_x_94:
[----:B------:R-:W-:Y:S05]  /*8930*/  BSYNC B1 ;  /* 0x0000000000017941 */ /* 0x000fea0003800000 */
.L_x_93:
        /* <DEDUP_REMOVED lines=28> */
.L_x_96:
[----:B------:R-:W-:Y:S05]  /*8b00*/  BSYNC B1 ;  /* 0x0000000000017941 */ /* 0x000fea0003800000 */
.L_x_95:
        /* <DEDUP_REMOVED lines=21> */
.L_x_98:
[----:B------:R-:W-:Y:S05]  /*8c60*/  BSYNC B1 ;  /* 0x0000000000017941 */ /* 0x000fea0003800000 */
.L_x_97:
        /* <DEDUP_REMOVED lines=21> */
.L_x_100:
[----:B------:R-:W-:Y:S05]  /*8dc0*/  BSYNC B1 ;  /* 0x0000000000017941 */ /* 0x000fea0003800000 */
.L_x_99:
[----:B------:R-:W3:Y:S01]  /*8dd0*/  LDL.LU R152, [R1+0xcc] ;  /* 0x0000cc0001987983 */ /* 0x000ee20000300800 */
[----:B------:R-:W-:Y:S01]  /*8de0*/  VIADD R154, R21, UR9 ;  /* 0x00000009159a7c36 */ /* 0x000fe20008000000 */
[----:B------:R-:W-:Y:S01]  /*8df0*/  IADD3 R21, P4, R6, R20, RZ ;  /* 0x0000001406157210 */ /* 0x000fe20007f9e0ff */
[----:B-----5:R-:W-:Y:S01]  /*8e00*/  FMUL R155, R11, UR19 ;  /* 0x000000130b9b7c20 */ /* 0x020fe20008400000 */
[----:B------:R-:W-:Y:S01]  /*8e10*/  ISETP.GT.AND P3, PT, R0, 0x68, P1 ;  /* 0x000000680000780c */ /* 0x000fe20000f64270 */
[----:B------:R-:W4:Y:S02]  /*8e20*/  LDL.LU R156, [R1+0xd0] ;  /* 0x0000d000019c7983 */ /* 0x000f240000300800 */
[----:B------:R-:W-:Y:S02]  /*8e30*/  IMAD.X R153, R154, 0x1, R5, P4 ;  /* 0x000000019a997824 */ /* 0x000fe400020e0605 */
[----:B---3--:R-:W-:Y:S01]  /*8e40*/  FFMA R155, R152, UR18, R155 ;  /* 0x00000012989b7c23 */ /* 0x008fe2000800009b */
[----:B------:R-:W-:-:S04]  /*8e50*/  LEA R152, P4, R21, UR22, 0x2 ;  /* 0x0000001615987c11 */ /* 0x000fc8000f8810ff */
[----:B------:R-:W-:Y:S01]  /*8e60*/  LEA.HI.X R153, R21, UR23, R153, 0x2, P4 ;  /* 0x0000001715997c11 */ /* 0x000fe2000a0f1499 */
[----:B------:R-:W-:Y:S04]  /*8e70*/  @P5 STG.E desc[UR16][R16.64+0x20], R155 ;  /* 0x0000209b10005986 */ /* 0x000fe8000c101910 */
[----:B------:R3:W2:Y:S01]  /*8e80*/  @P3 LDG.E.LTC128B R11, desc[UR16][R152.64] ;  /* 0x00000010980b3981 */ /* 0x0006a2000c1e1920 */
[----:B------:R-:W-:Y:S01]  /*8e90*/  BSSY B1, `(.L_x_101) ;  /* 0x0000010000017945 */ /* 0x000fe20003800000 */
[----:B---3--:R-:W-:Y:S01]  /*8ea0*/  IADD3 R152, P4, R20, UR24, RZ ;  /* 0x0000001814987c10 */ /* 0x008fe2000ff9e0ff */
[----:B------:R-:W-:-:S04]  /*8eb0*/  IMAD.U32 R20, RZ, RZ, UR26 ;  /* 0x0000001aff147e24 */ /* 0x000fc8000f8e00ff */
[----:B------:R-:W-:-:S05]  /*8ec0*/  IMAD.WIDE.U32 R20, R20, 0x1c, R16 ;  /* 0x0000001c14147825 */ /* 0x000fca00078e0010 */
[----:B------:R-:W-:Y:S01]  /*8ed0*/  IADD3 R21, R21, UR28, RZ ;  /* 0x0000001c15157c10 */ /* 0x000fe2000fffe0ff */
[----:B--2---:R-:W-:-:S04]  /*8ee0*/  FMUL R153, R11, UR19 ;  /* 0x000000130b997c20 */ /* 0x004fc80008400000 */
[----:B----4-:R-:W-:-:S05]  /*8ef0*/  FFMA R153, R156, UR18, R153 ;  /* 0x000000129c997c23 */ /* 0x010fca0008000099 */
[----:B------:R2:W-:Y:S01]  /*8f00*/  @P3 STG.E desc[UR16][R20.64], R153 ;  /* 0x0000009914003986 */ /* 0x0005e2000c101910 */
[----:B------:R-:W-:Y:S02]  /*8f10*/  ISETP.GT.AND P3, PT, R0, 0x69, P1 ;  /* 0x000000690000780c */ /* 0x000fe40000f64270 */
[----:B--2---:R-:W-:Y:S02]  /*8f20*/  IADD3.X R153, R154, UR25, RZ, P4, !PT ;  /* 0x000000199a997c10 */ /* 0x004fe4000a7fe4ff */
[----:B------:R-:W-:-:S05]  /*8f30*/  IADD3 R155, P4, R152, R6, RZ ;  /* 0x00000006989b7210 */ /* 0x000fca0007f9e0ff */
[----:B------:R-:W-:Y:S01]  /*8f40*/  IMAD.X R156, R153, 0x1, R5, P4 ;  /* 0x00000001999c7824 */ /* 0x000fe200020e0605 */
[----:B------:R-:W-:-:S04]  /*8f50*/  LEA R154, P4, R155, UR22, 0x2 ;  /* 0x000000169b9a7c11 */ /* 0x000fc8000f8810ff */
[----:B------:R-:W-:Y:S01]  /*8f60*/  LEA.HI.X R155, R155, UR23, R156, 0x2, P4 ;  /* 0x000000179b9b7c11 */ /* 0x000fe2000a0f149c */
[----:B------:R-:W-:Y:S08]  /*8f70*/  @!P3 BRA `(.L_x_102) ;  /* 0x000000000004b947 */ /* 0x000ff00003800000 */
[----:B------:R2:W5:Y:S02]  /*8f80*/  LDG.E.LTC128B R11, desc[UR16][R154.64] ;  /* 0x000000109a0b7981 */ /* 0x000564000c1e1920 */
.L_x_102:
[----:B------:R-:W-:Y:S05]  /*8f90*/  BSYNC B1 ;  /* 0x0000000000017941 */ /* 0x000fea0003800000 */
.L_x_101:
[----:B--2---:R-:W2:Y:S01]  /*8fa0*/  LDL.LU R155, [R1+0xd4] ;  /* 0x0000d400019b7983 */ /* 0x004ea20000300800 */
        /* <DEDUP_REMOVED lines=20> */
.L_x_104:
[----:B------:R-:W-:Y:S05]  /*90f0*/  BSYNC B1 ;  /* 0x0000000000017941 */ /* 0x000fea0003800000 */
.L_x_103:
        /* <DEDUP_REMOVED lines=9> */
[----:B---3--:R-:W-:-:S04]  /*9190*/  IMAD.U32 R20, RZ, RZ, UR24 ;  /* 0x00000018ff147e24 */ /* 0x008fc8000f8e00ff */
        /* <DEDUP_REMOVED lines=11> */
.L_x_106:
[----:B------:R-:W-:Y:S05]  /*9250*/  BSYNC B1 ;  /* 0x0000000000017941 */ /* 0x000fea0003800000 */
.L_x_105:
[----:B------:R-:W4:Y:S01]  /*9260*/  LDL.LU R156, [R1+0xdc] ;  /* 0x0000dc00019c7983 */ /* 0x000f220000300800 */
[----:B------:R-:W-:Y:S01]  /*9270*/  VIADD R158, R153, UR9 ;  /* 0x00000009999e7c36 */ /* 0x000fe20008000000 */
[----:B------:R-:W-:Y:S01]  /*9280*/  IADD3 R153, P4, R6, R152, RZ ;  /* 0x0000009806997210 */ /* 0x000fe20007f9e0ff */
[----:B-----5:R-:W-:Y:S01]  /*9290*/  FMUL R159, R11, UR19 ;  /* 0x000000130b9f7c20 */ /* 0x020fe20008400000 */
[----:B------:R-:W-:Y:S01]  /*92a0*/  ISETP.GT.AND P3, PT, R0, 0x70, P1 ;  /* 0x000000700000780c */ /* 0x000fe20000f64270 */
[----:B------:R-:W2:Y:S02]  /*92b0*/  LDL.LU R160, [R1+0xe0] ;  /* 0x0000e00001a07983 */ /* 0x000ea40000300800 */
[----:B------:R-:W-:Y:S02]  /*92c0*/  IMAD.X R157, R158, 0x1, R5, P4 ;  /* 0x000000019e9d7824 */ /* 0x000fe400020e0605 */
[----:B----4-:R-:W-:Y:S01]  /*92d0*/  FFMA R159, R156, UR18, R159 ;  /* 0x000000129c9f7c23 */ /* 0x010fe2000800009f */
[----:B------:R-:W-:-:S04]  /*92e0*/  LEA R156, P4, R153, UR22, 0x2 ;  /* 0x00000016999c7c11 */ /* 0x000fc8000f8810ff */
[----:B------:R-:W-:Y:S01]  /*92f0*/  LEA.HI.X R157, R153, UR23, R157, 0x2, P4 ;  /* 0x00000017999d7c11 */ /* 0x000fe2000a0f149d */
[----:B------:R-:W-:Y:S04]  /*9300*/  @P5 STG.E desc[UR16][R16.64+0x20], R159 ;  /* 0x0000209f10005986 */ /* 0x000fe8000c101910 */
[----:B------:R4:W3:Y:S01]  /*9310*/  @P3 LDG.E.LTC128B R11, desc[UR16][R156.64] ;  /* 0x000000109c0b3981 */ /* 0x0008e2000c1e1920 */
[----:B------:R-:W-:Y:S01]  /*9320*/  BSSY B1, `(.L_x_107) ;  /* 0x0000010000017945 */ /* 0x000fe20003800000 */
[----:B----4-:R-:W-:Y:S01]  /*9330*/  IADD3 R156, P4, R152, UR24, RZ ;  /* 0x00000018989c7c10 */ /* 0x010fe2000ff9e0ff */
[----:B------:R-:W-:-:S04]  /*9340*/  IMAD.U32 R152, RZ, RZ, UR26 ;  /* 0x0000001aff987e24 */ /* 0x000fc8000f8e00ff */
[----:B------:R-:W-:-:S05]  /*9350*/  IMAD.WIDE.U32 R152, R152, 0x1c, R16 ;  /* 0x0000001c98987825 */ /* 0x000fca00078e0010 */
[----:B------:R-:W-:Y:S01]  /*9360*/  IADD3 R153, R153, UR28, RZ ;  /* 0x0000001c99997c10 */ /* 0x000fe2000fffe0ff */
[----:B---3--:R-:W-:-:S04]  /*9370*/  FMUL R157, R11, UR19 ;  /* 0x000000130b9d7c20 */ /* 0x008fc80008400000 */
[----:B--2---:R-:W-:-:S05]  /*9380*/  FFMA R157, R160, UR18, R157 ;  /* 0x00000012a09d7c23 */ /* 0x004fca000800009d */
        /* <DEDUP_REMOVED lines=9> */
.L_x_108:
[----:B------:R-:W-:Y:S05]  /*9420*/  BSYNC B1 ;  /* 0x0000000000017941 */ /* 0x000fea0003800000 */
.L_x_107:
        /* <DEDUP_REMOVED lines=21> */
.L_x_110:
[----:B------:R-:W-:Y:S05]  /*9580*/  BSYNC B1 ;  /* 0x0000000000017941 */ /* 0x000fea0003800000 */
.L_x_109:
        /* <DEDUP_REMOVED lines=21> */
.L_x_112:
[----:B------:R-:W-:Y:S05]  /*96e0*/  BSYNC B1 ;  /* 0x0000000000017941 */ /* 0x000fea0003800000 */
.L_x_111:
        /* <DEDUP_REMOVED lines=28> */
.L_x_114:
[----:B------:R-:W-:Y:S05]  /*98b0*/  BSYNC B1 ;  /* 0x0000000000017941 */ /* 0x000fea0003800000 */
.L_x_113:
        /* <DEDUP_REMOVED lines=21> */
.L_x_116:
[----:B------:R-:W-:Y:S05]  /*9a10*/  BSYNC B1 ;  /* 0x0000000000017941 */ /* 0x000fea0003800000 */
.L_x_115:
        /* <DEDUP_REMOVED lines=21> */
.L_x_118:
[----:B------:R-:W-:Y:S05]  /*9b70*/  BSYNC B1 ;  /* 0x0000000000017941 */ /* 0x000fea0003800000 */
.L_x_117:
        /* <DEDUP_REMOVED lines=28> */
.L_x_120:
[----:B------:R-:W-:Y:S05]  /*9d40*/  BSYNC B1 ;  /* 0x0000000000017941 */ /* 0x000fea0003800000 */
.L_x_119:
        /* <DEDUP_REMOVED lines=21> */
.L_x_122:
[----:B------:R-:W-:Y:S05]  /*9ea0*/  BSYNC B1 ;  /* 0x0000000000017941 */ /* 0x000fea0003800000 */
.L_x_121:
        /* <DEDUP_REMOVED lines=21> */
.L_x_124:
[----:B------:R-:W-:Y:S05]  /*a000*/  BSYNC B1 ;  /* 0x0000000000017941 */ /* 0x000fea0003800000 */
.L_x_123:
        /* <DEDUP_REMOVED lines=28> */
.L_x_126:
[----:B------:R-:W-:Y:S05]  /*a1d0*/  BSYNC B1 ;  /* 0x0000000000017941 */ /* 0x000fea0003800000 */
.L_x_125:
        /* <DEDUP_REMOVED lines=21> */
.L_x_128:
[----:B------:R-:W-:Y:S05]  /*a330*/  BSYNC B1 ;  /* 0x0000000000017941 */ /* 0x000fea0003800000 */
.L_x_127:
        /* <DEDUP_REMOVED lines=21> */
.L_x_130:
[----:B------:R-:W-:Y:S05]  /*a490*/  BSYNC B1 ;  /* 0x0000000000017941 */ /* 0x000fea0003800000 */
.L_x_129:
        /* <DEDUP_REMOVED lines=28> */
.L_x_132:
[----:B------:R-:W-:Y:S05]  /*a660*/  BSYNC B1 ;  /* 0x0000000000017941 */ /* 0x000fea0003800000 */
.L_x_131:
        /* <DEDUP_REMOVED lines=21> */
.L_x_134:
[----:B------:R-:W-:Y:S05]  /*a7c0*/  BSYNC B1 ;  /* 0x0000000000017941 */ /* 0x000fea0003800000 */
.L_x_133:
        /* <DEDUP_REMOVED lines=21> */
.L_x_136:
[----:B------:R-:W-:Y:S05]  /*a920*/  BSYNC B1 ;  /* 0x0000000000017941 */ /* 0x000fea0003800000 */
.L_x_135:
        /* <DEDUP_REMOVED lines=28> */
.L_x_138:
[----:B------:R-:W-:Y:S05]  /*aaf0*/  BSYNC B1 ;  /* 0x0000000000017941 */ /* 0x000fea0003800000 */
.L_x_137:
        /* <DEDUP_REMOVED lines=21> */
.L_x_140:
[----:B------:R-:W-:Y:S05]  /*ac50*/  BSYNC B1 ;  /* 0x0000000000017941 */ /* 0x000fea0003800000 */
.L_x_139:
        /* <DEDUP_REMOVED lines=21> */
.L_x_142:
[----:B------:R-:W-:Y:S05]  /*adb0*/  BSYNC B1 ;  /* 0x0000000000017941 */ /* 0x000fea0003800000 */
.L_x_141:
        /* <DEDUP_REMOVED lines=28> */
.L_x_144:
[----:B------:R-:W-:Y:S05]  /*af80*/  BSYNC B1 ;  /* 0x0000000000017941 */ /* 0x000fea0003800000 */
.L_x_143:
        /* <DEDUP_REMOVED lines=21> */
.L_x_146:
[----:B------:R-:W-:Y:S05]  /*b0e0*/  BSYNC B1 ;  /* 0x0000000000017941 */ /* 0x000fea0003800000 */
.L_x_145:
        /* <DEDUP_REMOVED lines=21> */
.L_x_148:
[----:B------:R-:W-:Y:S05]  /*b240*/  BSYNC B1 ;  /* 0x0000000000017941 */ /* 0x000fea0003800000 */
.L_x_147:
        /* <DEDUP_REMOVED lines=28> */
.L_x_150:
[----:B------:R-:W-:Y:S05]  /*b410*/  BSYNC B1 ;  /* 0x0000000000017941 */ /* 0x000fea0003800000 */
.L_x_149:
        /* <DEDUP_REMOVED lines=21> */
.L_x_152:
[----:B------:R-:W-:Y:S05]  /*b570*/  BSYNC B1 ;  /* 0x0000000000017941 */ /* 0x000fea0003800000 */
.L_x_151:
        /* <DEDUP_REMOVED lines=21> */
.L_x_154:
[----:B------:R-:W-:Y:S05]  /*b6d0*/  BSYNC B1 ;  /* 0x0000000000017941 */ /* 0x000fea0003800000 */
.L_x_153:
        /* <DEDUP_REMOVED lines=28> */
.L_x_156:
[----:B------:R-:W-:Y:S05]  /*b8a0*/  BSYNC B1 ;  /* 0x0000000000017941 */ /* 0x000fea0003800000 */
.L_x_155:
        /* <DEDUP_REMOVED lines=21> */
.L_x_158:
[----:B------:R-:W-:Y:S05]  /*ba00*/  BSYNC B1 ;  /* 0x0000000000017941 */ /* 0x000fea0003800000 */
.L_x_157:
        /* <DEDUP_REMOVED lines=21> */
.L_x_160:
[----:B------:R-:W-:Y:S05]  /*bb60*/  BSYNC B1 ;  /* 0x0000000000017941 */ /* 0x000fea0003800000 */
.L_x_159:
        /* <DEDUP_REMOVED lines=28> */
.L_x_162:
[----:B------:R-:W-:Y:S05]  /*bd30*/  BSYNC B1 ;  /* 0x0000000000017941 */ /* 0x000fea0003800000 */
.L_x_161:
        /* <DEDUP_REMOVED lines=21> */
.L_x_164:
[----:B------:R-:W-:Y:S05]  /*be90*/  BSYNC B1 ;  /* 0x0000000000017941 */ /* 0x000fea0003800000 */
.L_x_163:
        /* <DEDUP_REMOVED lines=21> */
.L_x_166:
[----:B------:R-:W-:Y:S05]  /*bff0*/  BSYNC B1 ;  /* 0x0000000000017941 */ /* 0x000fea0003800000 */
.L_x_165:
        /* <DEDUP_REMOVED lines=28> */
.L_x_168:
[----:B------:R-:W-:Y:S05]  /*c1c0*/  BSYNC B1 ;  /* 0x0000000000017941 */ /* 0x000fea0003800000 */
.L_x_167:
        /* <DEDUP_REMOVED lines=21> */
.L_x_170:
[----:B------:R-:W-:Y:S05]  /*c320*/  BSYNC B1 ;  /* 0x0000000000017941 */ /* 0x000fea0003800000 */
.L_x_169:
        /* <DEDUP_REMOVED lines=21> */
.L_x_172:
[----:B------:R-:W-:Y:S05]  /*c480*/  BSYNC B1 ;  /* 0x0000000000017941 */ /* 0x000fea0003800000 */
.L_x_171:
        /* <DEDUP_REMOVED lines=28> */
.L_x_174:
[----:B------:R-:W-:Y:S05]  /*c650*/  BSYNC B1 ;  /* 0x0000000000017941 */ /* 0x000fea0003800000 */
.L_x_173:
        /* <DEDUP_REMOVED lines=21> */
.L_x_176:
[----:B------:R-:W-:Y:S05]  /*c7b0*/  BSYNC B1 ;  /* 0x0000000000017941 */ /* 0x000fea0003800000 */
.L_x_175:
        /* <DEDUP_REMOVED lines=21> */
.L_x_178:
[----:B------:R-:W-:Y:S05]  /*c910*/  BSYNC B1 ;  /* 0x0000000000017941 */ /* 0x000fea0003800000 */
.L_x_177:
        /* <DEDUP_REMOVED lines=28> */
.L_x_180:
[----:B------:R-:W-:Y:S05]  /*cae0*/  BSYNC B1 ;  /* 0x0000000000017941 */ /* 0x000fea0003800000 */
.L_x_179:
        /* <DEDUP_REMOVED lines=21> */
.L_x_182:
[----:B------:R-:W-:Y:S05]  /*cc40*/  BSYNC B1 ;  /* 0x0000000000017941 */ /* 0x000fea0003800000 */
.L_x_181:
        /* <DEDUP_REMOVED lines=9> */
[----:B---3--:R-:W-:-:S05]  /*cce0*/  MOV R200, UR24 ;  /* 0x0000001800c87c02 */ /* 0x008fca0008000f00 */
[----:B------:R-:W-:-:S03]  /*ccf0*/  IMAD.WIDE.U32 R200, R8, R200, UR12 ;  /* 0x0000000c08c87e25 */ /* 0x000fc6000f8e00c8 */
[----:B------:R-:W-:-:S04]  /*cd00*/  IADD3 R208, P3, R2, R200, RZ ;  /* 0x000000c802d07210 */ /* 0x000fc80007f7e0ff */
[----:B------:R-:W-:-:S03]  /*cd10*/  IADD3.X R209, R3, R9, R201, P3, !PT ;  /* 0x0000000903d17210 */ /* 0x000fc60001ffe4c9 */
[----:B------:R-:W-:-:S04]  /*cd20*/  IMAD.WIDE.U32 R208, R10, UR8, R208 ;  /* 0x000000080ad07c25 */ /* 0x000fc8000f8e00d0 */
[----:B------:R-:W-:Y:S01]  /*cd30*/  VIADD R201, R209, UR10 ;  /* 0x0000000ad1c97c36 */ /* 0x000fe20008000000 */
[----:B------:R-:W-:-:S04]  /*cd40*/  LEA R200, P3, R208, UR22, 0x2 ;  /* 0x00000016d0c87c11 */ /* 0x000fc8000f8610ff */
[----:B------:R-:W-:Y:S01]  /*cd50*/  LEA.HI.X R201, R208, UR23, R201, 0x2, P3 ;  /* 0x00000017d0c97c11 */ /* 0x000fe200098f14c9 */
[----:B------:R-:W-:-:S04]  /*cd60*/  IMAD.U32 R208, RZ, RZ, UR24 ;  /* 0x00000018ffd07e24 */ /* 0x000fc8000f8e00ff */
[----:B------:R-:W-:Y:S01]  /*cd70*/  IMAD.WIDE.U32 R204, R208, 0x7, R204 ;  /* 0x00000007d0cc7825 */ /* 0x000fe200078e00cc */
[----:B------:R-:W-:Y:S06]  /*cd80*/  @!P5 BRA `(.L_x_184) ;  /* 0x000000000004d947 */ /* 0x000fec0003800000 */
[----:B------:R3:W5:Y:S02]  /*cd90*/  LDG.E.LTC128B R11, desc[UR16][R200.64+0x20] ;  /* 0x00002010c80b7981 */ /* 0x000764000c1e1920 */
.L_x_184:
[----:B------:R-:W-:Y:S05]  /*cda0*/  BSYNC B1 ;  /* 0x0000000000017941 */ /* 0x000fea0003800000 */
.L_x_183:
[----:B------:R-:W4:Y:S01]  /*cdb0*/  LDL.LU R208, [R1+0x1ac] ;  /* 0x0001ac0001d07983 */ /* 0x000f220000300800 */
[----:B------:R-:W-:Y:S02]  /*cdc0*/  VIADD R210, R205, UR9 ;  /* 0x00000009cdd27c36 */ /* 0x000fe40008000000 */
[----:B-----5:R-:W-:Y:S01]  /*cdd0*/  FMUL R211, R11, UR19 ;  /* 0x000000130bd37c20 */ /* 0x020fe20008400000 */
[----:B------:R-:W-:Y:S01]  /*cde0*/  IADD3 R205, P4, R6, R204, RZ ;  /* 0x000000cc06cd7210 */ /* 0x000fe20007f9e0ff */
[----:B------:R-:W2:Y:S01]  /*cdf0*/  LDL.LU R212, [R1+0x1b0] ;  /* 0x0001b00001d47983 */ /* 0x000ea20000300800 */
[----:B------:R-:W-:Y:S02]  /*ce00*/  ISETP.GT.AND P3, PT, R0, 0xd8, P1 ;  /* 0x000000d80000780c */ /* 0x000fe40000f64270 */
[----:B------:R-:W-:Y:S01]  /*ce10*/  IADD3.X R209, R210, R5, RZ, P4, !PT ;  /* 0x00000005d2d17210 */ /* 0x000fe200027fe4ff */
        /* <DEDUP_REMOVED lines=8> */
[----:B------:R-:W-:-:S04]  /*cea0*/  IMAD.WIDE.U32 R204, R204, 0x1c, R16 ;  /* 0x0000001ccccc7825 */ /* 0x000fc800078e0010 */
[----:B------:R-:W-:Y:S02]  /*ceb0*/  VIADD R205, R205, UR28 ;  /* 0x0000001ccdcd7c36 */ /* 0x000fe40008000000 */
        /* <DEDUP_REMOVED lines=11> */
.L_x_186:
[----:B------:R-:W-:Y:S05]  /*cf70*/  BSYNC B1 ;  /* 0x0000000000017941 */ /* 0x000fea0003800000 */
.L_x_185:
        /* <DEDUP_REMOVED lines=10> */
[----:B--2---:R-:W-:-:S05]  /*d020*/  MOV R210, UR24 ;  /* 0x0000001800d27c02 */ /* 0x004fca0008000f00 */
        /* <DEDUP_REMOVED lines=10> */
.L_x_188:
[----:B------:R-:W-:Y:S05]  /*d0d0*/  BSYNC B1 ;  /* 0x0000000000017941 */ /* 0x000fea0003800000 */
.L_x_187:
        /* <DEDUP_REMOVED lines=13> */
[----:B------:R-:W-:-:S04]  /*d1b0*/  IMAD.WIDE.U32 R212, R10, UR8, R212 ;  /* 0x000000080ad47c25 */ /* 0x000fc8000f8e00d4 */
[----:B------:R-:W-:Y:S01]  /*d1c0*/  VIADD R205, R213, UR10 ;  /* 0x0000000ad5cd7c36 */ /* 0x000fe20008000000 */
[----:B------:R-:W-:-:S04]  /*d1d0*/  LEA R204, P3, R212, UR22, 0x2 ;  /* 0x00000016d4cc7c11 */ /* 0x000fc8000f8610ff */
[----:B------:R-:W-:Y:S02]  /*d1e0*/  LEA.HI.X R205, R212, UR23, R205, 0x2, P3 ;  /* 0x00000017d4cd7c11 */ /* 0x000fe400098f14cd */
[----:B------:R-:W-:-:S05]  /*d1f0*/  MOV R212, UR24 ;  /* 0x0000001800d47c02 */ /* 0x000fca0008000f00 */
[----:B------:R-:W-:Y:S01]  /*d200*/  IMAD.WIDE.U32 R208, R212, 0x7, R208 ;  /* 0x00000007d4d07825 */ /* 0x000fe200078e00d0 */
[----:B------:R-:W-:Y:S06]  /*d210*/  @!P5 BRA `(.L_x_190) ;  /* 0x000000000004d947 */ /* 0x000fec0003800000 */
[----:B------:R3:W5:Y:S02]  /*d220*/  LDG.E.LTC128B R11, desc[UR16][R204.64+0x20] ;  /* 0x00002010cc0b7981 */ /* 0x000764000c1e1920 */
.L_x_190:
[----:B------:R-:W-:Y:S05]  /*d230*/  BSYNC B1 ;  /* 0x0000000000017941 */ /* 0x000fea0003800000 */
.L_x_189:
        /* <DEDUP_REMOVED lines=28> */
.L_x_192:
[----:B------:R-:W-:Y:S05]  /*d400*/  BSYNC B1 ;  /* 0x0000000000017941 */ /* 0x000fea0003800000 */
.L_x_191:
        /* <DEDUP_REMOVED lines=21> */
.L_x_194:
[----:B------:R-:W-:Y:S05]  /*d560*/  BSYNC B1 ;  /* 0x0000000000017941 */ /* 0x000fea0003800000 */
.L_x_193:
        /* <DEDUP_REMOVED lines=21> */
.L_x_196:
[----:B------:R-:W-:Y:S05]  /*d6c0*/  BSYNC B1 ;  /* 0x0000000000017941 */ /* 0x000fea0003800000 */
.L_x_195:
        /* <DEDUP_REMOVED lines=28> */
.L_x_198:
[----:B------:R-:W-:Y:S05]  /*d890*/  BSYNC B1 ;  /* 0x0000000000017941 */ /* 0x000fea0003800000 */
.L_x_197:
        /* <DEDUP_REMOVED lines=21> */
.L_x_200:
[----:B------:R-:W-:Y:S05]  /*d9f0*/  BSYNC B1 ;  /* 0x0000000000017941 */ /* 0x000fea0003800000 */
.L_x_199:
        /* <DEDUP_REMOVED lines=21> */
.L_x_202:
[----:B------:R-:W-:Y:S05]  /*db50*/  BSYNC B1 ;  /* 0x0000000000017941 */ /* 0x000fea0003800000 */
.L_x_201:
[----:B------:R-:W4:Y:S01]  /*db60*/  LDL.LU R220, [R1+0x1dc] ;  /* 0x0001dc0001dc7983 */ /* 0x000f220000300800 */
[----:B------:R-:W-:Y:S01]  /*db70*/  IADD3 R221, P4, R6, R216, RZ ;  /* 0x000000d806dd7210 */ /* 0x000fe20007f9e0ff */
[----:B-----5:R-:W-:Y:S01]  /*db80*/  FMUL R223, R11, UR19 ;  /* 0x000000130bdf7c20 */ /* 0x020fe20008400000 */
[----:B------:R-:W-:Y:S01]  /*db90*/  VIADD R217, R217, UR9 ;  /* 0x00000009d9d97c36 */ /* 0x000fe20008000000 */
[----:B------:R-:W-:Y:S01]  /*dba0*/  ISETP.GT.AND P3, PT, R0, 0xf0, P1 ;  /* 0x000000f00000780c */ /* 0x000fe20000f64270 */
[----:B------:R-:W2:Y:S02]  /*dbb0*/  LDL.LU R224, [R1+0x1e0] ;  /* 0x0001e00001e07983 */ /* 0x000ea40000300800 */
[----:B------:R-:W-:Y:S02]  /*dbc0*/  IMAD.X R222, R217, 0x1, R5, P4 ;  /* 0x00000001d9de7824 */ /* 0x000fe400020e0605 */
[----:B----4-:R-:W-:Y:S01]  /*dbd0*/  FFMA R223, R220, UR18, R223 ;  /* 0x00000012dcdf7c23 */ /* 0x010fe200080000df */
[----:B------:R-:W-:-:S04]  /*dbe0*/  LEA R220, P4, R221, UR22, 0x2 ;  /* 0x00000016dddc7c11 */ /* 0x000fc8000f8810ff */
[----:B------:R-:W-:Y:S01]  /*dbf0*/  LEA.HI.X R221, R221, UR23, R222, 0x2, P4 ;  /* 0x00000017dddd7c11 */ /* 0x000fe2000a0f14de */
[----:B------:R4:W-:Y:S04]  /*dc00*/  @P5 STG.E desc[UR16][R16.64+0x20], R223 ;  /* 0x000020df10005986 */ /* 0x0009e8000c101910 */
[----:B------:R0:W3:Y:S01]  /*dc10*/  @P3 LDG.E.LTC128B R11, desc[UR16][R220.64] ;  /* 0x00000010dc0b3981 */ /* 0x0000e2000c1e1920 */
[----:B------:R-:W-:Y:S01]  /*dc20*/  IADD3 R216, P4, R216, UR24, RZ ;  /* 0x00000018d8d87c10 */ /* 0x000fe2000ff9e0ff */
[----:B------:R-:W-:Y:S03]  /*dc30*/  BSSY B1, `(.L_x_203) ;  /* 0x000000f000017945 */ /* 0x000fe60003800000 */
[----:B------:R-:W-:-:S02]  /*dc40*/  IADD3.X R217, R217, UR25, RZ, P4, !PT ;  /* 0x00000019d9d97c10 */ /* 0x000fc4000a7fe4ff */
[----:B----4-:R-:W-:Y:S01]  /*dc50*/  IADD3 R223, P4, R216, R6, RZ ;  /* 0x00000006d8df7210 */ /* 0x010fe20007f9e0ff */
[----:B0-----:R-:W-:-:S04]  /*dc60*/  IMAD.U32 R220, RZ, RZ, UR26 ;  /* 0x0000001affdc7e24 */ /* 0x001fc8000f8e00ff */
[----:B------:R-:W-:-:S05]  /*dc70*/  IMAD.WIDE.U32 R220, R220, 0x1c, R16 ;  /* 0x0000001cdcdc7825 */ /* 0x000fca00078e0010 */
[----:B------:R-:W-:Y:S01]  /*dc80*/  IADD3 R221, R221, UR28, RZ ;  /* 0x0000001cdddd7c10 */ /* 0x000fe2000fffe0ff */
[----:B---3--:R-:W-:-:S04]  /*dc90*/  FMUL R222, R11, UR19 ;  /* 0x000000130bde7c20 */ /* 0x008fc80008400000 */
[----:B--2---:R-:W-:Y:S01]  /*dca0*/  FFMA R222, R224, UR18, R222 ;  /* 0x00000012e0de7c23 */ /* 0x004fe200080000de */
[----:B------:R-:W-:-:S04]  /*dcb0*/  IMAD.X R224, R217, 0x1, R5, P4 ;  /* 0x00000001d9e07824 */ /* 0x000fc800020e0605 */
[----:B------:R0:W-:Y:S01]  /*dcc0*/  @P3 STG.E desc[UR16][R220.64], R222 ;  /* 0x000000dedc003986 */ /* 0x0001e2000c101910 */
[----:B------:R-:W-:Y:S02]  /*dcd0*/  ISETP.GT.AND P3, PT, R0, 0xf1, P1 ;  /* 0x000000f10000780c */ /* 0x000fe40000f64270 */
[----:B0-----:R-:W-:-:S04]  /*dce0*/  LEA R222, P4, R223, UR22, 0x2 ;  /* 0x00000016dfde7c11 */ /* 0x001fc8000f8810ff */
[----:B------:R-:W-:-:S07]  /*dcf0*/  LEA.HI.X R223, R223, UR23, R224, 0x2, P4 ;  /* 0x00000017dfdf7c11 */ /* 0x000fce000a0f14e0 */
[----:B------:R-:W-:Y:S05]  /*dd00*/  @!P3 BRA `(.L_x_204) ;  /* 0x000000000004b947 */ /* 0x000fea0003800000 */
[----:B------:R0:W5:Y:S02]  /*dd10*/  LDG.E.LTC128B R11, desc[UR16][R222.64] ;  /* 0x00000010de0b7981 */ /* 0x000164000c1e1920 */
.L_x_204:
[----:B------:R-:W-:Y:S05]  /*dd20*/  BSYNC B1 ;  /* 0x0000000000017941 */ /* 0x000fea0003800000 */
.L_x_203:
        /* <DEDUP_REMOVED lines=21> */
.L_x_206:
[----:B------:R-:W-:Y:S05]  /*de80*/  BSYNC B1 ;  /* 0x0000000000017941 */ /* 0x000fea0003800000 */
.L_x_205:
        /* <DEDUP_REMOVED lines=21> */
.L_x_208:
[----:B------:R-:W-:Y:S05]  /*dfe0*/  BSYNC B1 ;  /* 0x0000000000017941 */ /* 0x000fea0003800000 */
.L_x_207:
[----:B------:R-:W3:Y:S01]  /*dff0*/  LDL.LU R224, [R1+0x1ec] ;  /* 0x0001ec0001e07983 */ /* 0x000ee20000300800 */
[----:B-----5:R-:W-:Y:S01]  /*e000*/  FMUL R230, R11, UR19 ;  /* 0x000000130be67c20 */ /* 0x020fe20008400000 */
[----:B------:R-:W-:Y:S01]  /*e010*/  VIADD R7, R217, UR9 ;  /* 0x00000009d9077c36 */ /* 0x000fe20008000000 */
[----:B------:R-:W-:Y:S02]  /*e020*/  IADD3 R4, P4, R6, R216, RZ ;  /* 0x000000d806047210 */ /* 0x000fe40007f9e0ff */
[----:B------:R-:W-:Y:S02]  /*e030*/  ISETP.GT.AND P3, PT, R0, 0xf8, P1 ;  /* 0x000000f80000780c */ /* 0x000fe40000f64270 */
[----:B------:R-:W-:Y:S01]  /*e040*/  IADD3.X R217, R7, R5, RZ, P4, !PT ;  /* 0x0000000507d97210 */ /* 0x000fe200027fe4ff */
[----:B---3--:R-:W-:Y:S01]  /*e050*/  FFMA R230, R224, UR18, R230 ;  /* 0x00000012e0e67c23 */ /* 0x008fe200080000e6 */
[----:B------:R-:W-:-:S04]  /*e060*/  LEA R224, P5, R4, UR22, 0x2 ;  /* 0x0000001604e07c11 */ /* 0x000fc8000f8a10ff */
[----:B------:R-:W-:Y:S01]  /*e070*/  LEA.HI.X R225, R4, UR23, R217, 0x2, P5 ;  /* 0x0000001704e17c11 */ /* 0x000fe2000a8f14d9 */
[----:B------:R-:W-:Y:S01]  /*e080*/  IMAD.MOV.U32 R4, RZ, RZ, R11 ;  /* 0x000000ffff047224 */ /* 0x000fe200078e000b */
[----:B------:R3:W-:Y:S05]  /*e090*/  @P6 STG.E desc[UR16][R16.64+0x20], R230 ;  /* 0x000020e610006986 */ /* 0x0007ea000c101910 */
[----:B------:R-:W4:Y:S04]  /*e0a0*/  @P3 LDG.E.LTC128B R4, desc[UR16][R224.64] ;  /* 0x00000010e0043981 */ /* 0x000f28000c1e1920 */
[----:B---3--:R-:W3:Y:S01]  /*e0b0*/  LDL.LU R230, [R1+0x1f0] ;  /* 0x0001f00001e67983 */ /* 0x008ee20000300800 */
[----:B------:R-:W-:Y:S01]  /*e0c0*/  IADD3 R217, P4, P5, R6, UR24, R216 ;  /* 0x0000001806d97c10 */ /* 0x000fe2000fd9e0d8 */
[----:B------:R-:W-:Y:S01]  /*e0d0*/  IMAD.U32 R6, RZ, RZ, UR26 ;  /* 0x0000001aff067e24 */ /* 0x000fe2000f8e00ff */
[----:B------:R-:W-:-:S02]  /*e0e0*/  ISETP.GT.AND P1, PT, R0, 0xf9, P1 ;  /* 0x000000f90000780c */ /* 0x000fc40000f24270 */
[----:B------:R-:W-:Y:S01]  /*e0f0*/  IADD3.X R5, R5, UR25, R7, P4, P5 ;  /* 0x0000001905057c10 */ /* 0x000fe2000a7ea407 */
[----:B------:R-:W-:-:S04]  /*e100*/  IMAD.WIDE.U32 R6, R6, 0x1c, R16 ;  /* 0x0000001c06067825 */ /* 0x000fc800078e0010 */
[----:B------:R-:W-:Y:S01]  /*e110*/  VIADD R7, R7, UR28 ;  /* 0x0000001c07077c36 */ /* 0x000fe20008000000 */
[----:B------:R-:W-:Y:S01]  /*e120*/  BSSY B1, `(.L_x_209) ;  /* 0x0000008000017945 */ /* 0x000fe20003800000 */
[----:B----4-:R-:W-:-:S04]  /*e130*/  FMUL R11, R4, UR19 ;  /* 0x00000013040b7c20 */ /* 0x010fc80008400000 */
[----:B---3--:R-:W-:-:S05]  /*e140*/  FFMA R11, R230, UR18, R11 ;  /* 0x00000012e60b7c23 */ /* 0x008fca000800000b */
[----:B------:R3:W-:Y:S01]  /*e150*/  @P3 STG.E desc[UR16][R6.64], R11 ;  /* 0x0000000b06003986 */ /* 0x0007e2000c101910 */
[----:B------:R-:W-:-:S04]  /*e160*/  LEA R216, P3, R217, UR22, 0x2 ;  /* 0x00000016d9d87c11 */ /* 0x000fc8000f8610ff */
[----:B------:R-:W-:Y:S01]  /*e170*/  LEA.HI.X R217, R217, UR23, R5, 0x2, P3 ;  /* 0x00000017d9d97c11 */ /* 0x000fe200098f1405 */
[----:B------:R-:W-:Y:S08]  /*e180*/  @!P1 BRA `(.L_x_210) ;  /* 0x0000000000049947 */ /* 0x000ff00003800000 */
[----:B------:R4:W5:Y:S02]  /*e190*/  LDG.E.LTC128B R4, desc[UR16][R216.64] ;  /* 0x00000010d8047981 */ /* 0x000964000c1e1920 */
.L_x_210:
[----:B------:R-:W-:Y:S05]  /*e1a0*/  BSYNC B1 ;  /* 0x0000000000017941 */ /* 0x000fea0003800000 */
.L_x_209:
[----:B---3--:R-:W3:Y:S01]  /*e1b0*/  LDL.LU R11, [R1+0x1f4] ;  /* 0x0001f400010b7983 */ /* 0x008ee20000300800 */
[----:B------:R-:W-:Y:S01]  /*e1c0*/  UIMAD.WIDE.U32 UR14, UR24, 0x7, UR14 ;  /* 0x00000007180e78a5 */ /* 0x000fe2000f8e000e */
[----:B------:R-:W-:Y:S01]  /*e1d0*/  IADD3 R16, P4, R16, UR21, RZ ;  /* 0x0000001510107c10 */ /* 0x000fe2000ff9e0ff */
[----:B------:R-:W-:Y:S02]  /*e1e0*/  BSSY B1, `(.L_x_211) ;  /* 0x0000014000017945 */ /* 0x000fe40003800000 */
[----:B------:R-:W-:Y:S01]  /*e1f0*/  UIADD3 UR27, UP0, UR14, UR24, URZ ;  /* 0x000000180e1b7290 */ /* 0x000fe2000ff1e03f */
[----:B------:R-:W-:-:S03]  /*e200*/  IADD3.X R17, R17, UR11, RZ, P4, !PT ;  /* 0x0000000b11117c10 */ /* 0x000fc6000a7fe4ff */
[----:B------:R-:W-:Y:S02]  /*e210*/  UIADD3.X UR14, UR25, UR9, UR15, UP0, !UPT ;  /* 0x00000009190e7290 */ /* 0x000fe400087fe40f */
[----:B----4-:R-:W-:-:S04]  /*e220*/  MOV R216, UR27 ;  /* 0x0000001b00d87c02 */ /* 0x010fc80008000f00 */
[----:B------:R-:W-:Y:S02]  /*e230*/  IMAD.U32 R217, RZ, RZ, UR14 ;  /* 0x0000000effd97e24 */ /* 0x000fe4000f8e00ff */
[----:B------:R-:W-:-:S03]  /*e240*/  IMAD.WIDE.U32 R216, R8, UR24, R216 ;  /* 0x0000001808d87c25 */ /* 0x000fc6000f8e00d8 */
[----:B------:R-:W-:-:S04]  /*e250*/  IADD3 R224, P3, R2, R216, RZ ;  /* 0x000000d802e07210 */ /* 0x000fc80007f7e0ff */
[----:B------:R-:W-:-:S03]  /*e260*/  IADD3.X R225, R3, R9, R217, P3, !PT ;  /* 0x0000000903e17210 */ /* 0x000fc60001ffe4d9 */
[----:B------:R-:W-:-:S04]  /*e270*/  IMAD.WIDE.U32 R224, R10, UR8, R224 ;  /* 0x000000080ae07c25 */ /* 0x000fc8000f8e00e0 */
[----:B------:R-:W-:Y:S01]  /*e280*/  VIADD R5, R225, UR10 ;  /* 0x0000000ae1057c36 */ /* 0x000fe20008000000 */
[----:B------:R-:W-:-:S04]  /*e290*/  LEA R216, P3, R224, UR22, 0x2 ;  /* 0x00000016e0d87c11 */ /* 0x000fc8000f8610ff */
[----:B------:R-:W-:Y:S01]  /*e2a0*/  LEA.HI.X R217, R224, UR23, R5, 0x2, P3 ;  /* 0x00000017e0d97c11 */ /* 0x000fe200098f1405 */
[----:B-----5:R-:W-:Y:S01]  /*e2b0*/  FMUL R5, R4, UR19 ;  /* 0x0000001304057c20 */ /* 0x020fe20008400000 */
[----:B------:R-:W-:-:S03]  /*e2c0*/  ISETP.GT.AND P3, PT, R0, 0xf8, P2 ;  /* 0x000000f80000780c */ /* 0x000fc60001764270 */
[----:B---3--:R-:W-:Y:S01]  /*e2d0*/  FFMA R5, R11, UR18, R5 ;  /* 0x000000120b057c23 */ /* 0x008fe20008000005 */
[----:B------:R-:W-:-:S04]  /*e2e0*/  IMAD.MOV.U32 R11, RZ, RZ, R4 ;  /* 0x000000ffff0b7224 */ /* 0x000fc800078e0004 */
[----:B------:R3:W-:Y:S05]  /*e2f0*/  @P1 STG.E desc[UR16][R16.64], R5 ;  /* 0x0000000510001986 */ /* 0x0007ea000c101910 */
[----:B------:R-:W-:Y:S05]  /*e300*/  @!P3 BRA `(.L_x_212) ;  /* 0x000000000004b947 */ /* 0x000fea0003800000 */
[----:B------:R4:W5:Y:S02]  /*e310*/  LDG.E.LTC128B R11, desc[UR16][R216.64+0x20] ;  /* 0x00002010d80b7981 */ /* 0x000964000c1e1920 */
.L_x_212:
[----:B------:R-:W-:Y:S05]  /*e320*/  BSYNC B1 ;  /* 0x0000000000017941 */ /* 0x000fea0003800000 */
.L_x_211:
[----:B------:R-:W2:Y:S01]  /*e330*/  LDL.LU R224, [R1+0x1f8] ;  /* 0x0001f80001e07983 */ /* 0x000ea20000300800 */
[----:B------:R-:W-:Y:S01]  /*e340*/  UIMAD.WIDE.U32 UR12, UR24, 0x7, UR12 ;  /* 0x00000007180c78a5 */ /* 0x000fe2000f8e000c */
[----:B------:R-:W-:Y:S01]  /*e350*/  ISETP.GT.AND P2, PT, R0, 0xf9, P2 ;  /* 0x000000f90000780c */ /* 0x000fe20001744270 */
[----:B------:R-:W-:Y:S02]  /*e360*/  BSSY B1, `(.L_x_213) ;  /* 0x0000012000017945 */ /* 0x000fe40003800000 */
[----:B------:R-:W-:-:S04]  /*e370*/  UIADD3 UR12, UP0, UR12, UR24, URZ ;  /* 0x000000180c0c7290 */ /* 0x000fc8000ff1e03f */
[----:B------:R-:W-:Y:S02]  /*e380*/  UIADD3.X UR9, UR25, UR9, UR13, UP0, !UPT ;  /* 0x0000000919097290 */ /* 0x000fe400087fe40d */
[----:B------:R-:W-:-:S04]  /*e390*/  MOV R4, UR12 ;  /* 0x0000000c00047c02 */ /* 0x000fc80008000f00 */
[----:B---3--:R-:W-:Y:S02]  /*e3a0*/  IMAD.U32 R5, RZ, RZ, UR9 ;  /* 0x00000009ff057e24 */ /* 0x008fe4000f8e00ff */
        /* <DEDUP_REMOVED lines=8> */
[----:B------:R-:W-:-:S03]  /*e430*/  ISETP.GT.AND P1, PT, R231, 0x80, PT ;  /* 0x00000080e700780c */ /* 0x000fc60003f24270 */
[----:B--2---:R-:W-:-:S05]  /*e440*/  FFMA R4, R224, UR18, R4 ;  /* 0x00000012e0047c23 */ /* 0x004fca0008000004 */
[----:B------:R2:W-:Y:S01]  /*e450*/  @P3 STG.E desc[UR16][R6.64+0x20], R4 ;  /* 0x0000200406003986 */ /* 0x0005e2000c101910 */
[----:B------:R-:W-:Y:S05]  /*e460*/  @!P2 BRA `(.L_x_214) ;  /* 0x000000000004a947 */ /* 0x000fea0003800000 */
[----:B------:R3:W5:Y:S02]  /*e470*/  LDG.E.LTC128B R11, desc[UR16][R2.64+0x20] ;  /* 0x00002010020b7981 */ /* 0x000764000c1e1920 */
.L_x_214:
[----:B------:R-:W-:Y:S05]  /*e480*/  BSYNC B1 ;  /* 0x0000000000017941 */ /* 0x000fea0003800000 */
.L_x_213:
[----:B------:R-:W4:Y:S01]  /*e490*/  LDL.LU R5, [R1+0x1fc] ;  /* 0x0001fc0001057983 */ /* 0x000f220000300800 */
[----:B--2--5:R-:W-:Y:S01]  /*e4a0*/  FMUL R4, R11, UR19 ;  /* 0x000000130b047c20 */ /* 0x024fe20008400000 */
[----:B------:R-:W-:Y:S01]  /*e4b0*/  ISETP.GT.AND P3, PT, R0, RZ, P1 ;  /* 0x000000ff0000720c */ /* 0x000fe20000f64270 */
[----:B------:R-:W-:Y:S02]  /*e4c0*/  BSSY B1, `(.L_x_215) ;  /* 0x0000006000017945 */ /* 0x000fe40003800000 */
[----:B----4-:R-:W-:-:S05]  /*e4d0*/  FFMA R4, R5, UR18, R4 ;  /* 0x0000001205047c23 */ /* 0x010fca0008000004 */
[----:B------:R2:W-:Y:S05]  /*e4e0*/  @P2 STG.E desc[UR16][R16.64+0x20], R4 ;  /* 0x0000200410002986 */ /* 0x0005ea000c101910 */
[----:B------:R-:W-:Y:S05]  /*e4f0*/  @!P3 BRA `(.L_x_216) ;  /* 0x000000000008b947 */ /* 0x000fea0003800000 */
[----:B------:R-:W4:Y:S04]  /*e500*/  LDL.64 R6, [R1+0x258] ;  /* 0x0002580001067983 */ /* 0x000f280000100a00 */
[----:B----4-:R4:W5:Y:S02]  /*e510*/  LDG.E.LTC128B R11, desc[UR16][R6.64+0x200] ;  /* 0x00020010060b7981 */ /* 0x010964000c1e1920 */
.L_x_216:
[----:B------:R-:W-:Y:S05]  /*e520*/  BSYNC B1 ;  /* 0x0000000000017941 */ /* 0x000fea0003800000 */
.L_x_215:
[----:B--2--5:R-:W-:Y:S01]  /*e530*/  FMUL R4, R11, UR19 ;  /* 0x000000130b047c20 */ /* 0x024fe20008400000 */
[----:B------:R-:W-:Y:S01]  /*e540*/  ISETP.GT.AND P4, PT, R0, 0x1, P1 ;  /* 0x000000010000780c */ /* 0x000fe20000f84270 */
[----:B------:R-:W-:Y:S01]  /*e550*/  BSSY B1, `(.L_x_217) ;  /* 0x0000007000017945 */ /* 0x000fe20003800000 */
[----:B------:R-:W-:Y:S01]  /*e560*/  ISETP.GT.AND P2, PT, R231, 0x88, PT ;  /* 0x00000088e700780c */ /* 0x000fe20003f44270 */
[----:B------:R-:W-:-:S05]  /*e570*/  FFMA R4, R24, UR18, R4 ;  /* 0x0000001218047c23 */ /* 0x000fca0008000004 */
[----:B------:R2:W-:Y:S05]  /*e580*/  @P3 STG.E desc[UR16][R14.64+0x200], R4 ;  /* 0x000200040e003986 */ /* 0x0005ea000c101910 */
[----:B------:R-:W-:Y:S05]  /*e590*/  @!P4 BRA `(.L_x_218) ;  /* 0x000000000008c947 */ /* 0x000fea0003800000 */
[----:B----4-:R-:W4:Y:S04]  /*e5a0*/  LDL.64 R6, [R1+0x250] ;  /* 0x0002500001067983 */ /* 0x010f280000100a00 */
[----:B----4-:R4:W5:Y:S02]  /*e5b0*/  LDG.E.LTC128B R11, desc[UR16][R6.64+0x200] ;  /* 0x00020010060b7981 */ /* 0x010964000c1e1920 */
.L_x_218:
[----:B------:R-:W-:Y:S05]  /*e5c0*/  BSYNC B1 ;  /* 0x0000000000017941 */ /* 0x000fea0003800000 */
.L_x_217:
[----:B--2--5:R-:W-:Y:S01]  /*e5d0*/  FMUL R4, R11, UR19 ;  /* 0x000000130b047c20 */ /* 0x024fe20008400000 */
[----:B------:R-:W-:Y:S01]  /*e5e0*/  @P4 MOV R5, R13 ;  /* 0x0000000d00054202 */ /* 0x000fe20000000f00 */
[----:B------:R-:W-:Y:S01]  /*e5f0*/  BSSY B1, `(.L_x_219) ;  /* 0x0000008000017945 */ /* 0x000fe20003800000 */
[----:B------:R-:W-:Y:S01]  /*e600*/  ISETP.GT.AND P5, PT, R0, RZ, P2 ;  /* 0x000000ff0000720c */ /* 0x000fe200017a4270 */
[----:B------:R-:W-:Y:S01]  /*e610*/  FFMA R25, R25, UR18, R4 ;  /* 0x0000001219197c23 */ /* 0x000fe20008000004 */
[----:B------:R-:W-:-:S05]  /*e620*/  @P4 IMAD.MOV.U32 R4, RZ, RZ, R12 ;  /* 0x000000ffff044224 */ /* 0x000fca00078e000c */
[----:B------:R2:W-:Y:S06]  /*e630*/  @P4 STG.E desc[UR16][R4.64+0x200], R25 ;  /* 0x0002001904004986 */ /* 0x0005ec000c101910 */
[----:B------:R-:W-:Y:S05]  /*e640*/  @!P5 BRA `(.L_x_220) ;  /* 0x000000000008d947 */ /* 0x000fea0003800000 */
[----:B----4-:R-:W4:Y:S04]  /*e650*/  LDL.LU.64 R6, [R1+0x258] ;  /* 0x0002580001067983 */ /* 0x010f280000300a00 */
[----:B----4-:R4:W5:Y:S02]  /*e660*/  LDG.E.LTC128B R11, desc[UR16][R6.64+0x220] ;  /* 0x00022010060b7981 */ /* 0x010964000c1e1920 */
.L_x_220:
[----:B------:R-:W-:Y:S05]  /*e670*/  BSYNC B1 ;  /* 0x0000000000017941 */ /* 0x000fea0003800000 */
.L_x_219:
[----:B--2--5:R-:W-:Y:S01]  /*e680*/  FMUL R4, R11, UR19 ;  /* 0x000000130b047c20 */ /* 0x024fe20008400000 */
[C---:B------:R-:W-:Y:S01]  /*e690*/  ISETP.GT.AND P4, PT, R0.reuse, 0x1, P2 ;  /* 0x000000010000780c */ /* 0x040fe20001784270 */
[----:B------:R-:W-:Y:S01]  /*e6a0*/  BSSY B1, `(.L_x_221) ;  /* 0x0000008000017945 */ /* 0x000fe20003800000 */
[----:B------:R-:W-:Y:S01]  /*e6b0*/  ISETP.GT.AND P3, PT, R0, 0x8, P1 ;  /* 0x000000080000780c */ /* 0x000fe20000f64270 */
[----:B------:R-:W-:Y:S01]  /*e6c0*/  FFMA R4, R26, UR18, R4 ;  /* 0x000000121a047c23 */ /* 0x000fe20008000004 */
[----:B------:R-:W-:-:S04]  /*e6d0*/  IMAD.MOV.U32 R8, RZ, RZ, R11 ;  /* 0x000000ffff087224 */ /* 0x000fc800078e000b */
[----:B------:R2:W-:Y:S05]  /*e6e0*/  @P5 STG.E desc[UR16][R14.64+0x220], R4 ;  /* 0x000220040e005986 */ /* 0x0005ea000c101910 */
[----:B------:R-:W-:Y:S05]  /*e6f0*/  @!P4 BRA `(.L_x_222) ;  /* 0x000000000008c947 */ /* 0x000fea0003800000 */
[----:B----4-:R-:W4:Y:S04]  /*e700*/  LDL.LU.64 R6, [R1+0x250] ;  /* 0x0002500001067983 */ /* 0x010f280000300a00 */
[----:B----4-:R4:W5:Y:S02]  /*e710*/  LDG.E.LTC128B R8, desc[UR16][R6.64+0x220] ;  /* 0x0002201006087981 */ /* 0x010964000c1e1920 */
.L_x_222:
[----:B------:R-:W-:Y:S05]  /*e720*/  BSYNC B1 ;  /* 0x0000000000017941 */ /* 0x000fea0003800000 */
.L_x_221:
[----:B------:R-:W3:Y:S01]  /*e730*/  LDL.64 R10, [R1+0x248] ;  /* 0x00024800010a7983 */ /* 0x000ee20000100a00 */
[----:B--2--5:R-:W-:Y:S01]  /*e740*/  FMUL R4, R8, UR19 ;  /* 0x0000001308047c20 */ /* 0x024fe20008400000 */
[----:B----4-:R-:W-:Y:S02]  /*e750*/  IMAD.MOV.U32 R6, RZ, RZ, R12 ;  /* 0x000000ffff067224 */ /* 0x010fe400078e000c */
[----:B------:R-:W-:Y:S02]  /*e760*/  IMAD.MOV.U32 R7, RZ, RZ, R13 ;  /* 0x000000ffff077224 */ /* 0x000fe400078e000d */
[----:B------:R-:W-:-:S05]  /*e770*/  FFMA R27, R27, UR18, R4 ;  /* 0x000000121b1b7c23 */ /* 0x000fca0008000004 */
[----:B------:R2:W-:Y:S04]  /*e780*/  @P4 STG.E desc[UR16][R6.64+0x220], R27 ;  /* 0x0002201b06004986 */ /* 0x0005e8000c101910 */
[----:B---3--:R-:W3:Y:S01]  /*e790*/  @P3 LDG.E.LTC128B R8, desc[UR16][R10.64+0x200] ;  /* 0x000200100a083981 */ /* 0x008ee2000c1e1920 */
[----:B------:R-:W-:Y:S01]  /*e7a0*/  MOV R4, UR26 ;  /* 0x0000001a00047c02 */ /* 0x000fe20008000f00 */
[----:B------:R-:W-:Y:S01]  /*e7b0*/  BSSY B1, `(.L_x_223) ;  /* 0x000000b000017945 */ /* 0x000fe20003800000 */
[----:B------:R-:W-:-:S03]  /*e7c0*/  ISETP.GT.AND P5, PT, R0, 0x9, P1 ;  /* 0x000000090000780c */ /* 0x000fc60000fa4270 */
[----:B--2---:R-:W-:Y:S01]  /*e7d0*/  IMAD.WIDE.U32 R6, R4, 0x1c, R6 ;  /* 0x0000001c04067825 */ /* 0x004fe200078e0006 */
[----:B------:R-:W-:-:S03]  /*e7e0*/  IADD3 R4, P4, R12, UR21, RZ ;  /* 0x000000150c047c10 */ /* 0x000fc6000ff9e0ff */
[----:B------:R-:W-:Y:S02]  /*e7f0*/  VIADD R7, R7, UR28 ;  /* 0x0000001c07077c36 */ /* 0x000fe40008000000 */
[----:B---3--:R-:W-:-:S04]  /*e800*/  FMUL R5, R8, UR19 ;  /* 0x0000001308057c20 */ /* 0x008fc80008400000 */
[----:B------:R-:W-:-:S05]  /*e810*/  FFMA R28, R28, UR18, R5 ;  /* 0x000000121c1c7c23 */ /* 0x000fca0008000005 */
[----:B------:R2:W-:Y:S01]  /*e820*/  @P3 STG.E desc[UR16][R6.64+0x200], R28 ;  /* 0x0002001c06003986 */ /* 0x0005e2000c101910 */
[----:B------:R-:W-:Y:S05]  /*e830*/  @!P5 BRA `(.L_x_224) ;  /* 0x000000000008d947 */ /* 0x000fea0003800000 */
[----:B------:R-:W3:Y:S04]  /*e840*/  LDL.64 R14, [R1+0x240] ;  /* 0x00024000010e7983 */ /* 0x000ee80000100a00 */
[----:B---3--:R3:W5:Y:S02]  /*e850*/  LDG.E.LTC128B R8, desc[UR16][R14.64+0x200] ;  /* 0x000200100e087981 */ /* 0x008764000c1e1920 */
.L_x_224:
[----:B------:R-:W-:Y:S05]  /*e860*/  BSYNC B1 ;  /* 0x0000000000017941 */ /* 0x000fea0003800000 */
.L_x_223:
[----:B-----5:R-:W-:Y:S01]  /*e870*/  FMUL R9, R8, UR19 ;  /* 0x0000001308097c20 */ /* 0x020fe20008400000 */
[----:B------:R-:W-:Y:S01]  /*e880*/  IADD3.X R5, R13, UR11, RZ, P4, !PT ;  /* 0x0000000b0d057c10 */ /* 0x000fe2000a7fe4ff */
[----:B------:R-:W-:Y:S01]  /*e890*/  BSSY B1, `(.L_x_225) ;  /* 0x0000006000017945 */ /* 0x000fe20003800000 */
[----:B------:R-:W-:Y:S01]  /*e8a0*/  ISETP.GT.AND P3, PT, R0, 0x8, P2 ;  /* 0x000000080000780c */ /* 0x000fe20001764270 */
[----:B------:R-:W-:-:S05]  /*e8b0*/  FFMA R9, R29, UR18, R9 ;  /* 0x000000121d097c23 */ /* 0x000fca0008000009 */
[----:B------:R4:W-:Y:S07]  /*e8c0*/  @P5 STG.E desc[UR16][R4.64+0x200], R9 ;  /* 0x0002000904005986 */ /* 0x0009ee000c101910 */
[----:B------:R-:W-:Y:S05]  /*e8d0*/  @!P3 BRA `(.L_x_226) ;  /* 0x000000000004b947 */ /* 0x000fea0003800000 */
[----:B------:R0:W5:Y:S02]  /*e8e0*/  LDG.E.LTC128B R8, desc[UR16][R10.64+0x220] ;  /* 0x000220100a087981 */ /* 0x000164000c1e1920 */
.L_x_226:
[----:B------:R-:W-:Y:S05]  /*e8f0*/  BSYNC B1 ;  /* 0x0000000000017941 */ /* 0x000fea0003800000 */
.L_x_225:
[----:B----45:R-:W-:Y:S01]  /*e900*/  FMUL R9, R8, UR19 ;  /* 0x0000001308097c20 */ /* 0x030fe20008400000 */
[C---:B------:R-:W-:Y:S01]  /*e910*/  ISETP.GT.AND P5, PT, R0.reuse, 0x9, P2 ;  /* 0x000000090000780c */ /* 0x040fe200017a4270 */
[----:B------:R-:W-:Y:S01]  /*e920*/  BSSY B1, `(.L_x_227) ;  /* 0x0000007000017945 */ /* 0x000fe20003800000 */
[----:B------:R-:W-:Y:S01]  /*e930*/  ISETP.GT.AND P4, PT, R0, 0x10, P1 ;  /* 0x000000100000780c */ /* 0x000fe20000f84270 */
[----:B------:R-:W-:-:S05]  /*e940*/  FFMA R9, R30, UR18, R9 ;  /* 0x000000121e097c23 */ /* 0x000fca0008000009 */
[----:B------:R4:W-:Y:S05]  /*e950*/  @P3 STG.E desc[UR16][R6.64+0x220], R9 ;  /* 0x0002200906003986 */ /* 0x0009ea000c101910 */
[----:B------:R-:W-:Y:S05]  /*e960*/  @!P5 BRA `(.L_x_228) ;  /* 0x000000000008d947 */ /* 0x000fea0003800000 */
[----:B0-----:R-:W2:Y:S04]  /*e970*/  LDL.LU.64 R10, [R1+0x240] ;  /* 0x00024000010a7983 */ /* 0x001ea80000300a00 */
[----:B--2---:R0:W5:Y:S02]  /*e980*/  LDG.E.LTC128B R8, desc[UR16][R10.64+0x220] ;  /* 0x000220100a087981 */ /* 0x004164000c1e1920 */
.L_x_228:
[----:B------:R-:W-:Y:S05]  /*e990*/  BSYNC B1 ;  /* 0x0000000000017941 */ /* 0x000fea0003800000 */
.L_x_227:
[----:B------:R-:W3:Y:S01]  /*e9a0*/  LDL.64 R12, [R1+0x238] ;  /* 0x00023800010c7983 */ /* 0x000ee20000100a00 */
[----:B--2-45:R-:W-:Y:S01]  /*e9b0*/  FMUL R6, R8, UR19 ;  /* 0x0000001308067c20 */ /* 0x034fe20008400000 */
[----:B0-----:R-:W-:Y:S01]  /*e9c0*/  IMAD.MOV.U32 R10, RZ, RZ, R8 ;  /* 0x000000ffff0a7224 */ /* 0x001fe200078e0008 */
[----:B------:R-:W-:Y:S01]  /*e9d0*/  MOV R9, R5 ;  /* 0x0000000500097202 */ /* 0x000fe20000000f00 */
[----:B------:R-:W-:Y:S02]  /*e9e0*/  IMAD.MOV.U32 R8, RZ, RZ, R4 ;  /* 0x000000ffff087224 */ /* 0x000fe400078e0004 */
[----:B------:R-:W-:-:S05]  /*e9f0*/  FFMA R31, R31, UR18, R6 ;  /* 0x000000121f1f7c23 */ /* 0x000fca0008000006 */
[----:B------:R0:W-:Y:S04]  /*ea00*/  @P5 STG.E desc[UR16][R8.64+0x220], R31 ;  /* 0x0002201f08005986 */ /* 0x0001e8000c101910 */
[----:B---3--:R-:W2:Y:S01]  /*ea10*/  @P4 LDG.E.LTC128B R10, desc[UR16][R12.64+0x200] ;  /* 0x000200100c0a4981 */ /* 0x008ea2000c1e1920 */
[----:B------:R-:W-:Y:S01]  /*ea20*/  IMAD.U32 R6, RZ, RZ, UR26 ;  /* 0x0000001aff067e24 */ /* 0x000fe2000f8e00ff */
[----:B------:R-:W-:Y:S01]  /*ea30*/  ISETP.GT.AND P6, PT, R0, 0x11, P1 ;  /* 0x000000110000780c */ /* 0x000fe20000fc4270 */
[----:B------:R-:W-:Y:S02]  /*ea40*/  BSSY B1, `(.L_x_229) ;  /* 0x000000a000017945 */ /* 0x000fe40003800000 */
[----:B0-----:R-:W-:Y:S01]  /*ea50*/  IMAD.WIDE.U32 R8, R6, 0x1c, R8 ;  /* 0x0000001c06087825 */ /* 0x001fe200078e0008 */
[----:B------:R-:W-:-:S03]  /*ea60*/  IADD3 R6, P5, R4, UR21, RZ ;  /* 0x0000001504067c10 */ /* 0x000fc6000ffbe0ff */
[----:B------:R-:W-:Y:S02]  /*ea70*/  VIADD R9, R9, UR28 ;  /* 0x0000001c09097c36 */ /* 0x000fe40008000000 */
[----:B--2---:R-:W-:-:S04]  /*ea80*/  FMUL R7, R10, UR19 ;  /* 0x000000130a077c20 */ /* 0x004fc80008400000 */
[----:B------:R-:W-:-:S05]  /*ea90*/  FFMA R32, R32, UR18, R7 ;  /* 0x0000001220207c23 */ /* 0x000fca0008000007 */
[----:B------:R0:W-:Y:S01]  /*eaa0*/  @P4 STG.E desc[UR16][R8.64+0x200], R32 ;  /* 0x0002002008004986 */ /* 0x0001e2000c101910 */
[----:B------:R-:W-:Y:S05]  /*eab0*/  @!P6 BRA `(.L_x_230) ;  /* 0x000000000008e947 */ /* 0x000fea0003800000 */
[----:B------:R-:W2:Y:S04]  /*eac0*/  LDL.64 R14, [R1+0x230] ;  /* 0x00023000010e7983 */ /* 0x000ea80000100a00 */
[----:B--2---:R2:W5:Y:S02]  /*ead0*/  LDG.E.LTC128B R10, desc[UR16][R14.64+0x200] ;  /* 0x000200100e0a7981 */ /* 0x004564000c1e1920 */
.L_x_230:
[----:B------:R-:W-:Y:S05]  /*eae0*/  BSYNC B1 ;  /* 0x0000000000017941 */ /* 0x000fea0003800000 */
.L_x_229:
        /* <DEDUP_REMOVED lines=8> */
.L_x_232:
[----:B------:R-:W-:Y:S05]  /*eb70*/  BSYNC B1 ;  /* 0x0000000000017941 */ /* 0x000fea0003800000 */
.L_x_231:
[----:B---3-5:R-:W-:Y:S01]  /*eb80*/  FMUL R4, R10, UR19 ;  /* 0x000000130a047c20 */ /* 0x028fe20008400000 */
[C---:B------:R-:W-:Y:S01]  /*eb90*/  ISETP.GT.AND P5, PT, R0.reuse, 0x11, P2 ;  /* 0x000000110000780c */ /* 0x040fe200017a4270 */
[----:B------:R-:W-:Y:S01]  /*eba0*/  BSSY B1, `(.L_x_233) ;  /* 0x0000007000017945 */ /* 0x000fe20003800000 */
[----:B------:R-:W-:Y:S01]  /*ebb0*/  ISETP.GT.AND P4, PT, R0, 0x18, P1 ;  /* 0x000000180000780c */ /* 0x000fe20000f84270 */
[----:B------:R-:W-:-:S05]  /*ebc0*/  FFMA R4, R34, UR18, R4 ;  /* 0x0000001222047c23 */ /* 0x000fca0008000004 */
[----:B------:R3:W-:Y:S05]  /*ebd0*/  @P3 STG.E desc[UR16][R8.64+0x220], R4 ;  /* 0x0002200408003986 */ /* 0x0007ea000c101910 */
[----:B------:R-:W-:Y:S05]  /*ebe0*/  @!P5 BRA `(.L_x_234) ;  /* 0x000000000008d947 */ /* 0x000fea0003800000 */
[----:B----4-:R-:W4:Y:S04]  /*ebf0*/  LDL.LU.64 R12, [R1+0x230] ;  /* 0x00023000010c7983 */ /* 0x010f280000300a00 */
[----:B----4-:R4:W5:Y:S02]  /*ec00*/  LDG.E.LTC128B R10, desc[UR16][R12.64+0x220] ;  /* 0x000220100c0a7981 */ /* 0x010964000c1e1920 */
.L_x_234:
[----:B------:R-:W-:Y:S05]  /*ec10*/  BSYNC B1 ;  /* 0x0000000000017941 */ /* 0x000fea0003800000 */
.L_x_233:
[----:B----4-:R-:W4:Y:S01]  /*ec20*/  LDL.64 R12, [R1+0x228] ;  /* 0x00022800010c7983 */ /* 0x010f220000100a00 */
[----:B---3-5:R-:W-:Y:S01]  /*ec30*/  FMUL R4, R10, UR19 ;  /* 0x000000130a047c20 */ /* 0x028fe20008400000 */
[----:B0-----:R-:W-:Y:S01]  /*ec40*/  IMAD.MOV.U32 R8, RZ, RZ, R6 ;  /* 0x000000ffff087224 */ /* 0x001fe200078e0006 */
[----:B------:R-:W-:Y:S02]  /*ec50*/  MOV R9, R7 ;  /* 0x0000000700097202 */ /* 0x000fe40000000f00 */
[----:B------:R-:W-:-:S05]  /*ec60*/  FFMA R35, R35, UR18, R4 ;  /* 0x0000001223237c23 */ /* 0x000fca0008000004 */
[----:B------:R0:W-:Y:S04]  /*ec70*/  @P5 STG.E desc[UR16][R8.64+0x220], R35 ;  /* 0x0002202308005986 */ /* 0x0001e8000c101910 */
[----:B----4-:R-:W3:Y:S01]  /*ec80*/  @P4 LDG.E.LTC128B R10, desc[UR16][R12.64+0x200] ;  /* 0x000200100c0a4981 */ /* 0x010ee2000c1e1920 */
[----:B------:R-:W-:Y:S01]  /*ec90*/  IMAD.U32 R4, RZ, RZ, UR26 ;  /* 0x0000001aff047e24 */ /* 0x000fe2000f8e00ff */
[----:B------:R-:W-:Y:S01]  /*eca0*/  ISETP.GT.AND P6, PT, R0, 0x19, P1 ;  /* 0x000000190000780c */ /* 0x000fe20000fc4270 */
[----:B------:R-:W-:Y:S02]  /*ecb0*/  BSSY B1, `(.L_x_235) ;  /* 0x000000a000017945 */ /* 0x000fe40003800000 */
[----:B0-----:R-:W-:Y:S01]  /*ecc0*/  IMAD.WIDE.U32 R8, R4, 0x1c, R8 ;  /* 0x0000001c04087825 */ /* 0x001fe200078e0008 */
[----:B------:R-:W-:-:S03]  /*ecd0*/  IADD3 R4, P5, R6, UR21, RZ ;  /* 0x0000001506047c10 */ /* 0x000fc6000ffbe0ff */
[----:B------:R-:W-:Y:S02]  /*ece0*/  VIADD R9, R9, UR28 ;  /* 0x0000001c09097c36 */ /* 0x000fe40008000000 */
[----:B---3--:R-:W-:-:S04]  /*ecf0*/  FMUL R5, R10, UR19 ;  /* 0x000000130a057c20 */ /* 0x008fc80008400000 */
[----:B------:R-:W-:-:S05]  /*ed00*/  FFMA R36, R36, UR18, R5 ;  /* 0x0000001224247c23 */ /* 0x000fca0008000005 */
[----:B------:R0:W-:Y:S01]  /*ed10*/  @P4 STG.E desc[UR16][R8.64+0x200], R36 ;  /* 0x0002002408004986 */ /* 0x0001e2000c101910 */
[----:B------:R-:W-:Y:S05]  /*ed20*/  @!P6 BRA `(.L_x_236) ;  /* 0x000000000008e947 */ /* 0x000fea0003800000 */
[----:B--2---:R-:W2:Y:S04]  /*ed30*/  LDL.64 R14, [R1+0x220] ;  /* 0x00022000010e7983 */ /* 0x004ea80000100a00 */
[----:B--2---:R3:W5:Y:S02]  /*ed40*/  LDG.E.LTC128B R10, desc[UR16][R14.64+0x200] ;  /* 0x000200100e0a7981 */ /* 0x004764000c1e1920 */
.L_x_236:
[----:B------:R-:W-:Y:S05]  /*ed50*/  BSYNC B1 ;  /* 0x0000000000017941 */ /* 0x000fea0003800000 */
.L_x_235:
        /* <DEDUP_REMOVED lines=8> */
.L_x_238:
[----:B------:R-:W-:Y:S05]  /*ede0*/  BSYNC B1 ;  /* 0x0000000000017941 */ /* 0x000fea0003800000 */
.L_x_237:
        /* <DEDUP_REMOVED lines=9> */
.L_x_240:
[----:B------:R-:W-:Y:S05]  /*ee80*/  BSYNC B1 ;  /* 0x0000000000017941 */ /* 0x000fea0003800000 */
.L_x_239:
[----:B0-----:R-:W2:Y:S01]  /*ee90*/  LDL.64 R12, [R1+0x218] ;  /* 0x00021800010c7983 */ /* 0x001ea20000100a00 */
[----:B----45:R-:W-:Y:S01]  /*eea0*/  FMUL R6, R10, UR19 ;  /* 0x000000130a067c20 */ /* 0x030fe20008400000 */
[----:B------:R-:W-:Y:S01]  /*eeb0*/  IMAD.MOV.U32 R8, RZ, RZ, R4 ;  /* 0x000000ffff087224 */ /* 0x000fe200078e0004 */
[----:B------:R-:W-:Y:S02]  /*eec0*/  MOV R9, R5 ;  /* 0x0000000500097202 */ /* 0x000fe40000000f00 */
[----:B------:R-:W-:-:S05]  /*eed0*/  FFMA R39, R39, UR18, R6 ;  /* 0x0000001227277c23 */ /* 0x000fca0008000006 */
[----:B------:R0:W-:Y:S04]  /*eee0*/  @P5 STG.E desc[UR16][R8.64+0x220], R39 ;  /* 0x0002202708005986 */ /* 0x0001e8000c101910 */
[----:B--2---:R-:W2:Y:S01]  /*eef0*/  @P4 LDG.E.LTC128B R10, desc[UR16][R12.64+0x200] ;  /* 0x000200100c0a4981 */ /* 0x004ea2000c1e1920 */
[----:B------:R-:W-:Y:S01]  /*ef00*/  IMAD.U32 R7, RZ, RZ, UR26 ;  /* 0x0000001aff077e24 */ /* 0x000fe2000f8e00ff */
[----:B------:R-:W-:Y:S01]  /*ef10*/  ISETP.GT.AND P6, PT, R0, 0x21, P1 ;  /* 0x000000210000780c */ /* 0x000fe20000fc4270 */
[----:B------:R-:W-:Y:S01]  /*ef20*/  BSSY B1, `(.L_x_241) ;  /* 0x000000a000017945 */ /* 0x000fe20003800000 */
[----:B------:R-:W-:Y:S01]  /*ef30*/  IADD3 R6, P5, R4, UR21, RZ ;  /* 0x0000001504067c10 */ /* 0x000fe2000ffbe0ff */
[----:B0-----:R-:W-:-:S04]  /*ef40*/  IMAD.WIDE.U32 R8, R7, 0x1c, R8 ;  /* 0x0000001c07087825 */ /* 0x001fc800078e0008 */
[----:B------:R-:W-:Y:S02]  /*ef50*/  VIADD R9, R9, UR28 ;  /* 0x0000001c09097c36 */ /* 0x000fe40008000000 */
[----:B--2---:R-:W-:-:S04]  /*ef60*/  FMUL R7, R10, UR19 ;  /* 0x000000130a077c20 */ /* 0x004fc80008400000 */
[----:B------:R-:W-:-:S05]  /*ef70*/  FFMA R40, R40, UR18, R7 ;  /* 0x0000001228287c23 */ /* 0x000fca0008000007 */
[----:B------:R0:W-:Y:S01]  /*ef80*/  @P4 STG.E desc[UR16][R8.64+0x200], R40 ;  /* 0x0002002808004986 */ /* 0x0001e2000c101910 */
[----:B------:R-:W-:Y:S05]  /*ef90*/  @!P6 BRA `(.L_x_242) ;  /* 0x000000000008e947 */ /* 0x000fea0003800000 */
[----:B---3--:R-:W2:Y:S04]  /*efa0*/  LDL.64 R14, [R1+0x210] ;  /* 0x00021000010e7983 */ /* 0x008ea80000100a00 */
[----:B--2---:R2:W5:Y:S02]  /*efb0*/  LDG.E.LTC128B R10, desc[UR16][R14.64+0x200] ;  /* 0x000200100e0a7981 */ /* 0x004564000c1e1920 */
.L_x_242:
[----:B------:R-:W-:Y:S05]  /*efc0*/  BSYNC B1 ;  /* 0x0000000000017941 */ /* 0x000fea0003800000 */
.L_x_241:
        /* <DEDUP_REMOVED lines=8> */
.L_x_244:
[----:B------:R-:W-:Y:S05]  /*f050*/  BSYNC B1 ;  /* 0x0000000000017941 */ /* 0x000fea0003800000 */
.L_x_243:
[----:B-----5:R-:W-:Y:S01]  /*f060*/  FMUL R5, R10, UR19 ;  /* 0x000000130a057c20 */ /* 0x020fe20008400000 */
        /* <DEDUP_REMOVED lines=8> */
.L_x_246:
[----:B------:R-:W-:Y:S05]  /*f0f0*/  BSYNC B1 ;  /* 0x0000000000017941 */ /* 0x000fea0003800000 */
.L_x_245:
[----:B0-----:R-:W2:Y:S01]  /*f100*/  LDL.64 R12, [R1+0x40] ;  /* 0x00004000010c7983 */ /* 0x001ea20000100a00 */
[----:B-----5:R-:W-:-:S04]  /*f110*/  FMUL R4, R10, UR19 ;  /* 0x000000130a047c20 */ /* 0x020fc80008400000 */
[----:B------:R-:W-:-:S05]  /*f120*/  FFMA R43, R43, UR18, R4 ;  /* 0x000000122b2b7c23 */ /* 0x000fca0008000004 */
[----:B------:R0:W-:Y:S04]  /*f130*/  @P5 STG.E desc[UR16][R6.64+0x220], R43 ;  /* 0x0002202b06005986 */ /* 0x0001e8000c101910 */
[----:B--2---:R-:W2:Y:S01]  /*f140*/  @P4 LDG.E.LTC128B R10, desc[UR16][R12.64+0x200] ;  /* 0x000200100c0a4981 */ /* 0x004ea2000c1e1920 */
[----:B------:R-:W-:Y:S01]  /*f150*/  IMAD.U32 R9, RZ, RZ, UR26 ;  /* 0x0000001aff097e24 */ /* 0x000fe2000f8e00ff */
[----:B------:R-:W-:Y:S01]  /*f160*/  ISETP.GT.AND P6, PT, R0, 0x29, P1 ;  /* 0x000000290000780c */ /* 0x000fe20000fc4270 */
[----:B------:R-:W-:Y:S01]  /*f170*/  BSSY B1, `(.L_x_247) ;  /* 0x000000a000017945 */ /* 0x000fe20003800000 */
[----:B------:R-:W-:Y:S01]  /*f180*/  IADD3 R4, P5, R6, UR21, RZ ;  /* 0x0000001506047c10 */ /* 0x000fe2000ffbe0ff */
[----:B------:R-:W-:-:S05]  /*f190*/  IMAD.WIDE.U32 R8, R9, 0x1c, R6 ;  /* 0x0000001c09087825 */ /* 0x000fca00078e0006 */
[----:B------:R-:W-:Y:S01]  /*f1a0*/  IADD3 R9, R9, UR28, RZ ;  /* 0x0000001c09097c10 */ /* 0x000fe2000fffe0ff */
[----:B--2---:R-:W-:-:S04]  /*f1b0*/  FMUL R5, R10, UR19 ;  /* 0x000000130a057c20 */ /* 0x004fc80008400000 */
[----:B------:R-:W-:-:S05]  /*f1c0*/  FFMA R11, R44, UR18, R5 ;  /* 0x000000122c0b7c23 */ /* 0x000fca0008000005 */
[----:B------:R0:W-:Y:S01]  /*f1d0*/  @P4 STG.E desc[UR16][R8.64+0x200], R11 ;  /* 0x0002000b08004986 */ /* 0x0001e2000c101910 */
[----:B------:R-:W-:Y:S05]  /*f1e0*/  @!P6 BRA `(.L_x_248) ;  /* 0x000000000008e947 */ /* 0x000fea0003800000 */
[----:B---3--:R-:W2:Y:S04]  /*f1f0*/  LDL.64 R14, [R1+0x38] ;  /* 0x00003800010e7983 */ /* 0x008ea80000100a00 */
[----:B--2---:R2:W5:Y:S02]  /*f200*/  LDG.E.LTC128B R10, desc[UR16][R14.64+0x200] ;  /* 0x000200100e0a7981 */ /* 0x004564000c1e1920 */
.L_x_248:
[----:B------:R-:W-:Y:S05]  /*f210*/  BSYNC B1 ;  /* 0x0000000000017941 */ /* 0x000fea0003800000 */
.L_x_247:
[----:B0---45:R-:W-:Y:S01]  /*f220*/  FMUL R6, R10, UR19 ;  /* 0x000000130a067c20 */ /* 0x031fe20008400000 */
[----:B------:R-:W-:Y:S01]  /*f230*/  IADD3.X R5, R7, UR11, RZ, P5, !PT ;  /* 0x0000000b07057c10 */ /* 0x000fe2000affe4ff */
[----:B------:R-:W-:Y:S01]  /*f240*/  BSSY B1, `(.L_x_249) ;  /* 0x0000006000017945 */ /* 0x000fe20003800000 */
[----:B------:R-:W-:Y:S01]  /*f250*/  ISETP.GT.AND P3, PT, R0, 0x28, P2 ;  /* 0x000000280000780c */ /* 0x000fe20001764270 */
[----:B------:R-:W-:-:S05]  /*f260*/  FFMA R45, R45, UR18, R6 ;  /* 0x000000122d2d7c23 */ /* 0x000fca0008000006 */
[----:B------:R0:W-:Y:S07]  /*f270*/  @P6 STG.E desc[UR16][R4.64+0x200], R45 ;  /* 0x0002002d04006986 */ /* 0x0001ee000c101910 */
[----:B------:R-:W-:Y:S05]  /*f280*/  @!P3 BRA `(.L_x_250) ;  /* 0x000000000004b947 */ /* 0x000fea0003800000 */
[----:B------:R4:W5:Y:S02]  /*f290*/  LDG.E.LTC128B R10, desc[UR16][R12.64+0x220] ;  /* 0x000220100c0a7981 */ /* 0x000964000c1e1920 */
.L_x_250:
[----:B------:R-:W-:Y:S05]  /*f2a0*/  BSYNC B1 ;  /* 0x0000000000017941 */ /* 0x000fea0003800000 */
.L_x_249:
[----:B-----5:R-:W-:Y:S01]  /*f2b0*/  FMUL R7, R10, UR19 ;  /* 0x000000130a077c20 */ /* 0x020fe20008400000 */
        /* <DEDUP_REMOVED lines=8> */
.L_x_252:
[----:B------:R-:W-:Y:S05]  /*f340*/  BSYNC B1 ;  /* 0x0000000000017941 */ /* 0x000fea0003800000 */
.L_x_251:
[----:B----4-:R-:W4:Y:S01]  /*f350*/  LDL.64 R12, [R1+0x30] ;  /* 0x00003000010c7983 */ /* 0x010f220000100a00 */
[----:B-----5:R-:W-:-:S04]  /*f360*/  FMUL R6, R10, UR19 ;  /* 0x000000130a067c20 */ /* 0x020fc80008400000 */
[----:B------:R-:W-:-:S05]  /*f370*/  FFMA R47, R47, UR18, R6 ;  /* 0x000000122f2f7c23 */ /* 0x000fca0008000006 */
[----:B------:R0:W-:Y:S04]  /*f380*/  @P5 STG.E desc[UR16][R4.64+0x220], R47 ;  /* 0x0002202f04005986 */ /* 0x0001e8000c101910 */
[----:B----4-:R-:W4:Y:S01]  /*f390*/  @P4 LDG.E.LTC128B R10, desc[UR16][R12.64+0x200] ;  /* 0x000200100c0a4981 */ /* 0x010f22000c1e1920 */
[----:B0-----:R-:W-:Y:S01]  /*f3a0*/  IMAD.U32 R9, RZ, RZ, UR26 ;  /* 0x0000001aff097e24 */ /* 0x001fe2000f8e00ff */
[----:B------:R-:W-:Y:S01]  /*f3b0*/  ISETP.GT.AND P6, PT, R0, 0x31, P1 ;  /* 0x000000310000780c */ /* 0x000fe20000fc4270 */
[----:B------:R-:W-:Y:S01]  /*f3c0*/  BSSY B1, `(.L_x_253) ;  /* 0x000000a000017945 */ /* 0x000fe20003800000 */
[----:B------:R-:W-:Y:S01]  /*f3d0*/  IADD3 R6, P5, R4, UR21, RZ ;  /* 0x0000001504067c10 */ /* 0x000fe2000ffbe0ff */
[----:B------:R-:W-:-:S04]  /*f3e0*/  IMAD.WIDE.U32 R8, R9, 0x1c, R4 ;  /* 0x0000001c09087825 */ /* 0x000fc800078e0004 */
[----:B------:R-:W-:Y:S02]  /*f3f0*/  VIADD R9, R9, UR28 ;  /* 0x0000001c09097c36 */ /* 0x000fe40008000000 */
[----:B----4-:R-:W-:-:S04]  /*f400*/  FMUL R7, R10, UR19 ;  /* 0x000000130a077c20 */ /* 0x010fc80008400000 */
[----:B------:R-:W-:-:S05]  /*f410*/  FFMA R11, R48, UR18, R7 ;  /* 0x00000012300b7c23 */ /* 0x000fca0008000007 */
[----:B------:R0:W-:Y:S01]  /*f420*/  @P4 STG.E desc[UR16][R8.64+0x200], R11 ;  /* 0x0002000b08004986 */ /* 0x0001e2000c101910 */
[----:B------:R-:W-:Y:S05]  /*f430*/  @!P6 BRA `(.L_x_254) ;  /* 0x000000000008e947 */ /* 0x000fea0003800000 */
[----:B--23--:R-:W2:Y:S04]  /*f440*/  LDL.64 R14, [R1+0x28] ;  /* 0x00002800010e7983 */ /* 0x00cea80000100a00 */
[----:B--2---:R4:W5:Y:S02]  /*f450*/  LDG.E.LTC128B R10, desc[UR16][R14.64+0x200] ;  /* 0x000200100e0a7981 */ /* 0x004964000c1e1920 */
.L_x_254:
[----:B------:R-:W-:Y:S05]  /*f460*/  BSYNC B1 ;  /* 0x0000000000017941 */ /* 0x000fea0003800000 */
.L_x_253:
        /* <DEDUP_REMOVED lines=8> */
.L_x_256:
[----:B------:R-:W-:Y:S05]  /*f4f0*/  BSYNC B1 ;  /* 0x0000000000017941 */ /* 0x000fea0003800000 */
.L_x_255:
        /* <DEDUP_REMOVED lines=9> */
.L_x_258:
[----:B------:R-:W-:Y:S05]  /*f590*/  BSYNC B1 ;  /* 0x0000000000017941 */ /* 0x000fea0003800000 */
.L_x_257:
        /* <DEDUP_REMOVED lines=15> */
[----:B---34-:R-:W2:Y:S04]  /*f690*/  LDL.64 R14, [R1+0x18] ;  /* 0x00001800010e7983 */ /* 0x018ea80000100a00 */
[----:B--2---:R2:W5:Y:S02]  /*f6a0*/  LDG.E.LTC128B R10, desc[UR16][R14.64+0x200] ;  /* 0x000200100e0a7981 */ /* 0x004564000c1e1920 */
.L_x_260:
[----:B------:R-:W-:Y:S05]  /*f6b0*/  BSYNC B1 ;  /* 0x0000000000017941 */ /* 0x000fea0003800000 */
.L_x_259:
[----:B0----5:R-:W-:Y:S01]  /*f6c0*/  FMUL R6, R10, UR19 ;  /* 0x000000130a067c20 */ /* 0x021fe20008400000 */
[----:B------:R-:W-:Y:S01]  /*f6d0*/  IADD3.X R5, R7, UR11, RZ, P5, !PT ;  /* 0x0000000b07057c10 */ /* 0x000fe2000affe4ff */
[----:B------:R-:W-:Y:S01]  /*f6e0*/  BSSY B1, `(.L_x_261) ;  /* 0x0000006000017945 */ /* 0x000fe20003800000 */
[----:B------:R-:W-:Y:S01]  /*f6f0*/  ISETP.GT.AND P3, PT, R0, 0x38, P2 ;  /* 0x000000380000780c */ /* 0x000fe20001764270 */
[----:B------:R-:W-:-:S05]  /*f700*/  FFMA R53, R53, UR18, R6 ;  /* 0x0000001235357c23 */ /* 0x000fca0008000006 */
[----:B------:R0:W-:Y:S07]  /*f710*/  @P6 STG.E desc[UR16][R4.64+0x200], R53 ;  /* 0x0002003504006986 */ /* 0x0001ee000c101910 */
[----:B------:R-:W-:Y:S05]  /*f720*/  @!P3 BRA `(.L_x_262) ;  /* 0x000000000004b947 */ /* 0x000fea0003800000 */
[----:B------:R0:W5:Y:S02]  /*f730*/  LDG.E.LTC128B R10, desc[UR16][R12.64+0x220] ;  /* 0x000220100c0a7981 */ /* 0x000164000c1e1920 */
.L_x_262:
[----:B------:R-:W-:Y:S05]  /*f740*/  BSYNC B1 ;  /* 0x0000000000017941 */ /* 0x000fea0003800000 */
.L_x_261:
        /* <DEDUP_REMOVED lines=9> */
.L_x_264:
[----:B------:R-:W-:Y:S05]  /*f7e0*/  BSYNC B1 ;  /* 0x0000000000017941 */ /* 0x000fea0003800000 */
.L_x_263:
        /* <DEDUP_REMOVED lines=9> */
[----:B------:R-:W-:-:S04]  /*f880*/  IMAD.WIDE.U32 R8, R9, 0x1c, R4 ;  /* 0x0000001c09087825 */ /* 0x000fc800078e0004 */
[----:B------:R-:W-:Y:S02]  /*f890*/  VIADD R9, R9, UR28 ;  /* 0x0000001c09097c36 */ /* 0x000fe40008000000 */
[----:B--2---:R-:W-:-:S04]  /*f8a0*/  FMUL R7, R10, UR19 ;  /* 0x000000130a077c20 */ /* 0x004fc80008400000 */
[----:B------:R-:W-:-:S05]  /*f8b0*/  FFMA R11, R56, UR18, R7 ;  /* 0x00000012380b7c23 */ /* 0x000fca0008000007 */
[----:B------:R0:W-:Y:S01]  /*f8c0*/  @P4 STG.E desc[UR16][R8.64+0x200], R11 ;  /* 0x0002000b08004986 */ /* 0x0001e2000c101910 */
[----:B------:R-:W-:Y:S05]  /*f8d0*/  @!P6 BRA `(.L_x_266) ;  /* 0x000000000008e947 */ /* 0x000fea0003800000 */
[----:B---34-:R-:W2:Y:S04]  /*f8e0*/  LDL.64 R14, [R1+0x8] ;  /* 0x00000800010e7983 */ /* 0x018ea80000100a00 */
[----:B--2---:R2:W5:Y:S02]  /*f8f0*/  LDG.E.LTC128B R10, desc[UR16][R14.64+0x200] ;  /* 0x000200100e0a7981 */ /* 0x004564000c1e1920 */
.L_x_266:
[----:B------:R-:W-:Y:S05]  /*f900*/  BSYNC B1 ;  /* 0x0000000000017941 */ /* 0x000fea0003800000 */
.L_x_265:
        /* <DEDUP_REMOVED lines=8> */
.L_x_268:
[----:B------:R-:W-:Y:S05]  /*f990*/  BSYNC B1 ;  /* 0x0000000000017941 */ /* 0x000fea0003800000 */
.L_x_267:
        /* <DEDUP_REMOVED lines=9> */
.L_x_270:
[----:B------:R-:W-:Y:S05]  /*fa30*/  BSYNC B1 ;  /* 0x0000000000017941 */ /* 0x000fea0003800000 */
.L_x_269:
[----:B0-----:R-:W2:Y:S01]  /*fa40*/  LDL.64 R12, [R1] ;  /* 0x00000000010c7983 */ /* 0x001ea20000100a00 */
        /* <DEDUP_REMOVED lines=14> */
[----:B------:R2:W5:Y:S02]  /*fb30*/  LDG.E.LTC128B R10, desc[UR16][R236.64+0x200] ;  /* 0x00020010ec0a7981 */ /* 0x000564000c1e1920 */
.L_x_272:
[----:B------:R-:W-:Y:S05]  /*fb40*/  BSYNC B1 ;  /* 0x0000000000017941 */ /* 0x000fea0003800000 */
.L_x_271:
        /* <DEDUP_REMOVED lines=8> */
.L_x_274:
[----:B------:R-:W-:Y:S05]  /*fbd0*/  BSYNC B1 ;  /* 0x0000000000017941 */ /* 0x000fea0003800000 */
.L_x_273:
[----:B-----5:R-:W-:Y:S01]  /*fbe0*/  FMUL R7, R10, UR19 ;  /* 0x000000130a077c20 */ /* 0x020fe20008400000 */
[C---:B------:R-:W-:Y:S01]  /*fbf0*/  ISETP.GT.AND P5, PT, R0.reuse, 0x49, P2 ;  /* 0x000000490000780c */ /* 0x040fe200017a4270 */
[----:B------:R-:W-:Y:S01]  /*fc00*/  BSSY B1, `(.L_x_275) ;  /* 0x0000006000017945 */ /* 0x000fe20003800000 */
[----:B------:R-:W-:Y:S01]  /*fc10*/  ISETP.GT.AND P4, PT, R0, 0x50, P1 ;  /* 0x000000500000780c */ /* 0x000fe20000f84270 */
[----:B------:R-:W-:-:S05]  /*fc20*/  FFMA R7, R62, UR18, R7 ;  /* 0x000000123e077c23 */ /* 0x000fca0008000007 */
[----:B------:R0:W-:Y:S05]  /*fc30*/  @P3 STG.E desc[UR16][R8.64+0x220], R7 ;  /* 0x0002200708003986 */ /* 0x0001ea000c101910 */
[----:B------:R-:W-:Y:S05]  /*fc40*/  @!P5 BRA `(.L_x_276) ;  /* 0x000000000004d947 */ /* 0x000fea0003800000 */
[----:B------:R0:W5:Y:S02]  /*fc50*/  LDG.E.LTC128B R10, desc[UR16][R236.64+0x220] ;  /* 0x00022010ec0a7981 */ /* 0x000164000c1e1920 */
.L_x_276:
[----:B------:R-:W-:Y:S05]  /*fc60*/  BSYNC B1 ;  /* 0x0000000000017941 */ /* 0x000fea0003800000 */
.L_x_275:
[----:B-----5:R-:W-:-:S04]  /*fc70*/  FMUL R6, R10, UR19 ;  /* 0x000000130a067c20 */ /* 0x020fc80008400000 */
[----:B------:R-:W-:-:S05]  /*fc80*/  FFMA R63, R63, UR18, R6 ;  /* 0x000000123f3f7c23 */ /* 0x000fca0008000006 */
[----:B------:R1:W-:Y:S04]  /*fc90*/  @P5 STG.E desc[UR16][R4.64+0x220], R63 ;  /* 0x0002203f04005986 */ /* 0x0003e8000c101910 */
[----:B------:R-:W2:Y:S01]  /*fca0*/  @P4 LDG.E.LTC128B R10, desc[UR16][R234.64+0x200] ;  /* 0x00020010ea0a4981 */ /* 0x000ea2000c1e1920 */
[----:B0-----:R-:W-:Y:S01]  /*fcb0*/  IMAD.U32 R7, RZ, RZ, UR26 ;  /* 0x0000001aff077e24 */ /* 0x001fe2000f8e00ff */
        /* <DEDUP_REMOVED lines=9> */
[----:B------:R0:W5:Y:S02]  /*fd50*/  LDG.E.LTC128B R10, desc[UR16][R232.64+0x200] ;  /* 0x00020010e80a7981 */ /* 0x000164000c1e1920 */
.L_x_278:
[----:B------:R-:W-:Y:S05]  /*fd60*/  BSYNC B1 ;  /* 0x0000000000017941 */ /* 0x000fea0003800000 */
.L_x_277:
[----:B-1---5:R-:W-:Y:S01]  /*fd70*/  FMUL R4, R10, UR19 ;  /* 0x000000130a047c20 */ /* 0x022fe20008400000 */
[----:B------:R-:W-:Y:S01]  /*fd80*/  IADD3.X R9, R5, UR11, RZ, P5, !PT ;  /* 0x0000000b05097c10 */ /* 0x000fe2000affe4ff */
[----:B------:R-:W-:Y:S01]  /*fd90*/  BSSY B1, `(.L_x_279) ;  /* 0x0000006000017945 */ /* 0x000fe20003800000 */
[----:B------:R-:W-:Y:S01]  /*fda0*/  ISETP.GT.AND P3, PT, R0, 0x50, P2 ;  /* 0x000000500000780c */ /* 0x000fe20001764270 */
[----:B------:R-:W-:-:S05]  /*fdb0*/  FFMA R65, R65, UR18, R4 ;  /* 0x0000001241417c23 */ /* 0x000fca0008000004 */
[----:B------:R1:W-:Y:S07]  /*fdc0*/  @P6 STG.E desc[UR16][R8.64+0x200], R65 ;  /* 0x0002004108006986 */ /* 0x0003ee000c101910 */
[----:B------:R-:W-:Y:S05]  /*fdd0*/  @!P3 BRA `(.L_x_280) ;  /* 0x000000000004b947 */ /* 0x000fea0003800000 */
[----:B------:R2:W5:Y:S02]  /*fde0*/  LDG.E.LTC128B R10, desc[UR16][R234.64+0x220] ;  /* 0x00022010ea0a7981 */ /* 0x000564000c1e1920 */
.L_x_280:
[----:B------:R-:W-:Y:S05]  /*fdf0*/  BSYNC B1 ;  /* 0x0000000000017941 */ /* 0x000fea0003800000 */
.L_x_279:
        /* <DEDUP_REMOVED lines=8> */
.L_x_282:
[----:B------:R-:W-:Y:S05]  /*fe80*/  BSYNC B1 ;  /* 0x0000000000017941 */ /* 0x000fea0003800000 */
.L_x_281:
        /* <DEDUP_REMOVED lines=15> */
.L_x_284:
[----:B------:R-:W-:Y:S05]  /*ff80*/  BSYNC B1 ;  /* 0x0000000000017941 */ /* 0x000fea0003800000 */
.L_x_283:
        /* <DEDUP_REMOVED lines=8> */
.L_x_286:
[----:B------:R-:W-:Y:S05]  /*10010*/  BSYNC B1 ;  /* 0x0000000000017941 */ /* 0x000fea0003800000 */
.L_x_285:
        /* <DEDUP_REMOVED lines=8> */
.L_x_288:
[----:B------:R-:W-:Y:S05]  /*100a0*/  BSYNC B1 ;  /* 0x0000000000017941 */ /* 0x000fea0003800000 */
.L_x_287:
[----:B0----5:R-:W-:-:S04]  /*100b0*/  FMUL R4, R10, UR19 ;  /* 0x000000130a047c20 */ /* 0x021fc80008400000 */
[----:B------:R-:W-:-:S05]  /*100c0*/  FFMA R71, R71, UR18, R4 ;  /* 0x0000001247477c23 */ /* 0x000fca0008000004 */
[----:B------:R0:W-:Y:S04]  /*100d0*/  @P5 STG.E desc[UR16][R6.64+0x220], R71 ;  /* 0x0002204706005986 */ /* 0x0001e8000c101910 */
[----:B------:R-:W2:Y:S01]  /*100e0*/  @P4 LDG.E.LTC128B R10, desc[UR16][R22.64+0x200] ;  /* 0x00020010160a4981 */ /* 0x000ea2000c1e1920 */
        /* <DEDUP_REMOVED lines=11> */
.L_x_290:
[----:B------:R-:W-:Y:S05]  /*101a0*/  BSYNC B1 ;  /* 0x0000000000017941 */ /* 0x000fea0003800000 */
.L_x_289:
        /* <DEDUP_REMOVED lines=8> */
.L_x_292:
[----:B------:R-:W-:Y:S05]  /*10230*/  BSYNC B1 ;  /* 0x0000000000017941 */ /* 0x000fea0003800000 */
.L_x_291:
        /* <DEDUP_REMOVED lines=8> */
.L_x_294:
[----:B------:R-:W-:Y:S05]  /*102c0*/  BSYNC B1 ;  /* 0x0000000000017941 */ /* 0x000fea0003800000 */
.L_x_293:
        /* <DEDUP_REMOVED lines=15> */
.L_x_296:
[----:B------:R-:W-:Y:S05]  /*103c0*/  BSYNC B1 ;  /* 0x0000000000017941 */ /* 0x000fea0003800000 */
.L_x_295:
        /* <DEDUP_REMOVED lines=8> */
.L_x_298:
[----:B------:R-:W-:Y:S05]  /*10450*/  BSYNC B1 ;  /* 0x0000000000017941 */ /* 0x000fea0003800000 */
.L_x_297:
        /* <DEDUP_REMOVED lines=8> */
.L_x_300:
[----:B------:R-:W-:Y:S05]  /*104e0*/  BSYNC B1 ;  /* 0x0000000000017941 */ /* 0x000fea0003800000 */
.L_x_299:
        /* <DEDUP_REMOVED lines=15> */
.L_x_302:
[----:B------:R-:W-:Y:S05]  /*105e0*/  BSYNC B1 ;  /* 0x0000000000017941 */ /* 0x000fea0003800000 */
.L_x_301:
        /* <DEDUP_REMOVED lines=8> */
.L_x_304:
[----:B------:R-:W-:Y:S05]  /*10670*/  BSYNC B1 ;  /* 0x0000000000017941 */ /* 0x000fea0003800000 */
.L_x_303:
        /* <DEDUP_REMOVED lines=8> */
.L_x_306:
[----:B------:R-:W-:Y:S05]  /*10700*/  BSYNC B1 ;  /* 0x0000000000017941 */ /* 0x000fea0003800000 */
.L_x_305:
        /* <DEDUP_REMOVED lines=15> */
.L_x_308:
[----:B------:R-:W-:Y:S05]  /*10800*/  BSYNC B1 ;  /* 0x0000000000017941 */ /* 0x000fea0003800000 */
.L_x_307:
        /* <DEDUP_REMOVED lines=8> */
.L_x_310:
[----:B------:R-:W-:Y:S05]  /*10890*/  BSYNC B1 ;  /* 0x0000000000017941 */ /* 0x000fea0003800000 */
.L_x_309:
        /* <DEDUP_REMOVED lines=8> */
.L_x_312:
[----:B------:R-:W-:Y:S05]  /*10920*/  BSYNC B1 ;  /* 0x0000000000017941 */ /* 0x000fea0003800000 */
.L_x_311:
        /* <DEDUP_REMOVED lines=15> */
.L_x_314:
[----:B------:R-:W-:Y:S05]  /*10a20*/  BSYNC B1 ;  /* 0x0000000000017941 */ /* 0x000fea0003800000 */
.L_x_313:
        /* <DEDUP_REMOVED lines=8> */
.L_x_316:
[----:B------:R-:W-:Y:S05]  /*10ab0*/  BSYNC B1 ;  /* 0x0000000000017941 */ /* 0x000fea0003800000 */
.L_x_315:
        /* <DEDUP_REMOVED lines=8> */
.L_x_318:
[----:B------:R-:W-:Y:S05]  /*10b40*/  BSYNC B1 ;  /* 0x0000000000017941 */ /* 0x000fea0003800000 */
.L_x_317:
        /* <DEDUP_REMOVED lines=15> */
.L_x_320:
[----:B------:R-:W-:Y:S05]  /*10c40*/  BSYNC B1 ;  /* 0x0000000000017941 */ /* 0x000fea0003800000 */
.L_x_319:
        /* <DEDUP_REMOVED lines=8> */
.L_x_322:
[----:B------:R-:W-:Y:S05]  /*10cd0*/  BSYNC B1 ;  /* 0x0000000000017941 */ /* 0x000fea0003800000 */
.L_x_321:
        /* <DEDUP_REMOVED lines=8> */
.L_x_324:
[----:B------:R-:W-:Y:S05]  /*10d60*/  BSYNC B1 ;  /* 0x0000000000017941 */ /* 0x000fea0003800000 */
.L_x_323:
        /* <DEDUP_REMOVED lines=15> */
.L_x_326:
[----:B------:R-:W-:Y:S05]  /*10e60*/  BSYNC B1 ;  /* 0x0000000000017941 */ /* 0x000fea0003800000 */
.L_x_325:
        /* <DEDUP_REMOVED lines=8> */
.L_x_328:
[----:B------:R-:W-:Y:S05]  /*10ef0*/  BSYNC B1 ;  /* 0x0000000000017941 */ /* 0x000fea0003800000 */
.L_x_327:
        /* <DEDUP_REMOVED lines=8> */
.L_x_330:
[----:B------:R-:W-:Y:S05]  /*10f80*/  BSYNC B1 ;  /* 0x0000000000017941 */ /* 0x000fea0003800000 */
.L_x_329:
        /* <DEDUP_REMOVED lines=15> */
.L_x_332:
[----:B------:R-:W-:Y:S05]  /*11080*/  BSYNC B1 ;  /* 0x0000000000017941 */ /* 0x000fea0003800000 */
.L_x_331:
        /* <DEDUP_REMOVED lines=8> */
.L_x_334:
[----:B------:R-:W-:Y:S05]  /*11110*/  BSYNC B1 ;  /* 0x0000000000017941 */ /* 0x000fea0003800000 */
.L_x_333:
        /* <DEDUP_REMOVED lines=8> */
.L_x_336:
[----:B------:R-:W-:Y:S05]  /*111a0*/  BSYNC B1 ;  /* 0x0000000000017941 */ /* 0x000fea0003800000 */
.L_x_335:
        /* <DEDUP_REMOVED lines=15> */
.L_x_338:
[----:B------:R-:W-:Y:S05]  /*112a0*/  BSYNC B1 ;  /* 0x0000000000017941 */ /* 0x000fea0003800000 */
.L_x_337:
        /* <DEDUP_REMOVED lines=8> */
.L_x_340:
[----:B------:R-:W-:Y:S05]  /*11330*/  BSYNC B1 ;  /* 0x0000000000017941 */ /* 0x000fea0003800000 */
.L_x_339:
        /* <DEDUP_REMOVED lines=8> */
.L_x_342:
[----:B------:R-:W-:Y:S05]  /*113c0*/  BSYNC B1 ;  /* 0x0000000000017941 */ /* 0x000fea0003800000 */
.L_x_341:
        /* <DEDUP_REMOVED lines=15> */
.L_x_344:
[----:B------:R-:W-:Y:S05]  /*114c0*/  BSYNC B1 ;  /* 0x0000000000017941 */ /* 0x000fea0003800000 */
.L_x_343:
        /* <DEDUP_REMOVED lines=8> */
.L_x_346:
[----:B------:R-:W-:Y:S05]  /*11550*/  BSYNC B1 ;  /* 0x0000000000017941 */ /* 0x000fea0003800000 */
.L_x_345:
        /* <DEDUP_REMOVED lines=8> */
.L_x_348:
[----:B------:R-:W-:Y:S05]  /*115e0*/  BSYNC B1 ;  /* 0x0000000000017941 */ /* 0x000fea0003800000 */
.L_x_347:
        /* <DEDUP_REMOVED lines=15> */
.L_x_350:
[----:B------:R-:W-:Y:S05]  /*116e0*/  BSYNC B1 ;  /* 0x0000000000017941 */ /* 0x000fea0003800000 */
.L_x_349:
        /* <DEDUP_REMOVED lines=8> */
.L_x_352:
[----:B------:R-:W-:Y:S05]  /*11770*/  BSYNC B1 ;  /* 0x0000000000017941 */ /* 0x000fea0003800000 */
.L_x_351:
        /* <DEDUP_REMOVED lines=8> */
.L_x_354:
[----:B------:R-:W-:Y:S05]  /*11800*/  BSYNC B1 ;  /* 0x0000000000017941 */ /* 0x000fea0003800000 */
.L_x_353:
        /* <DEDUP_REMOVED lines=15> */
.L_x_356:
[----:B------:R-:W-:Y:S05]  /*11900*/  BSYNC B1 ;  /* 0x0000000000017941 */ /* 0x000fea0003800000 */
.L_x_355:
        /* <DEDUP_REMOVED lines=8> */
.L_x_358:
[----:B------:R-:W-:Y:S05]  /*11990*/  BSYNC B1 ;  /* 0x0000000000017941 */ /* 0x000fea0003800000 */
.L_x_357:
        /* <DEDUP_REMOVED lines=8> */
.L_x_360:
[----:B------:R-:W-:Y:S05]  /*11a20*/  BSYNC B1 ;  /* 0x0000000000017941 */ /* 0x000fea0003800000 */
.L_x_359:
        /* <DEDUP_REMOVED lines=15> */
.L_x_362:
[----:B------:R-:W-:Y:S05]  /*11b20*/  BSYNC B1 ;  /* 0x0000000000017941 */ /* 0x000fea0003800000 */
.L_x_361:
        /* <DEDUP_REMOVED lines=8> */
.L_x_364:
[----:B------:R-:W-:Y:S05]  /*11bb0*/  BSYNC B1 ;  /* 0x0000000000017941 */ /* 0x000fea0003800000 */
.L_x_363:
        /* <DEDUP_REMOVED lines=8> */
.L_x_366:
[----:B------:R-:W-:Y:S05]  /*11c40*/  BSYNC B1 ;  /* 0x0000000000017941 */ /* 0x000fea0003800000 */
.L_x_365:
        /* <DEDUP_REMOVED lines=15> */
.L_x_368:
[----:B------:R-:W-:Y:S05]  /*11d40*/  BSYNC B1 ;  /* 0x0000000000017941 */ /* 0x000fea0003800000 */
.L_x_367:
        /* <DEDUP_REMOVED lines=8> */
.L_x_370:
[----:B------:R-:W-:Y:S05]  /*11dd0*/  BSYNC B1 ;  /* 0x0000000000017941 */ /* 0x000fea0003800000 */
.L_x_369:
        /* <DEDUP_REMOVED lines=8> */
.L_x_372:
[----:B------:R-:W-:Y:S05]  /*11e60*/  BSYNC B1 ;  /* 0x0000000000017941 */ /* 0x000fea0003800000 */
.L_x_371:
        /* <DEDUP_REMOVED lines=15> */
.L_x_374:
[----:B------:R-:W-:Y:S05]  /*11f60*/  BSYNC B1 ;  /* 0x0000000000017941 */ /* 0x000fea0003800000 */
.L_x_373:
        /* <DEDUP_REMOVED lines=8> */
.L_x_376:
[----:B------:R-:W-:Y:S05]  /*11ff0*/  BSYNC B1 ;  /* 0x0000000000017941 */ /* 0x000fea0003800000 */
.L_x_375:
        /* <DEDUP_REMOVED lines=8> */
.L_x_378:
[----:B------:R-:W-:Y:S05]  /*12080*/  BSYNC B1 ;  /* 0x0000000000017941 */ /* 0x000fea0003800000 */
.L_x_377:
        /* <DEDUP_REMOVED lines=15> */
.L_x_380:
[----:B------:R-:W-:Y:S05]  /*12180*/  BSYNC B1 ;  /* 0x0000000000017941 */ /* 0x000fea0003800000 */
.L_x_379:
        /* <DEDUP_REMOVED lines=8> */
.L_x_382:
[----:B------:R-:W-:Y:S05]  /*12210*/  BSYNC B1 ;  /* 0x0000000000017941 */ /* 0x000fea0003800000 */
.L_x_381:
        /* <DEDUP_REMOVED lines=8> */
.L_x_384:
[----:B------:R-:W-:Y:S05]  /*122a0*/  BSYNC B1 ;  /* 0x0000000000017941 */ /* 0x000fea0003800000 */
.L_x_383:
        /* <DEDUP_REMOVED lines=15> */
.L_x_386:
[----:B------:R-:W-:Y:S05]  /*123a0*/  BSYNC B1 ;  /* 0x0000000000017941 */ /* 0x000fea0003800000 */
.L_x_385:
        /* <DEDUP_REMOVED lines=8> */
.L_x_388:
[----:B------:R-:W-:Y:S05]  /*12430*/  BSYNC B1 ;  /* 0x0000000000017941 */ /* 0x000fea0003800000 */
.L_x_387:
        /* <DEDUP_REMOVED lines=8> */
.L_x_390:
[----:B------:R-:W-:Y:S05]  /*124c0*/  BSYNC B1 ;  /* 0x0000000000017941 */ /* 0x000fea0003800000 */
.L_x_389:
        /* <DEDUP_REMOVED lines=15> */
.L_x_392:
[----:B------:R-:W-:Y:S05]  /*125c0*/  BSYNC B1 ;  /* 0x0000000000017941 */ /* 0x000fea0003800000 */
.L_x_391:
        /* <DEDUP_REMOVED lines=8> */
.L_x_394:
[----:B------:R-:W-:Y:S05]  /*12650*/  BSYNC B1 ;  /* 0x0000000000017941 */ /* 0x000fea0003800000 */
.L_x_393:
        /* <DEDUP_REMOVED lines=8> */
.L_x_396:
[----:B------:R-:W-:Y:S05]  /*126e0*/  BSYNC B1 ;  /* 0x0000000000017941 */ /* 0x000fea0003800000 */
.L_x_395:
        /* <DEDUP_REMOVED lines=15> */
.L_x_398:
[----:B------:R-:W-:Y:S05]  /*127e0*/  BSYNC B1 ;  /* 0x0000000000017941 */ /* 0x000fea0003800000 */
.L_x_397:
        /* <DEDUP_REMOVED lines=8> */
.L_x_400:
[----:B------:R-:W-:Y:S05]  /*12870*/  BSYNC B1 ;  /* 0x0000000000017941 */ /* 0x000fea0003800000 */
.L_x_399:
        /* <DEDUP_REMOVED lines=8> */
.L_x_402:
[----:B------:R-:W-:Y:S05]  /*12900*/  BSYNC B1 ;  /* 0x0000000000017941 */ /* 0x000fea0003800000 */
.L_x_401:
        /* <DEDUP_REMOVED lines=15> */
.L_x_404:
[----:B------:R-:W-:Y:S05]  /*12a00*/  BSYNC B1 ;  /* 0x0000000000017941 */ /* 0x000fea0003800000 */
.L_x_403:
        /* <DEDUP_REMOVED lines=8> */
.L_x_406:
[----:B------:R-:W-:Y:S05]  /*12a90*/  BSYNC B1 ;  /* 0x0000000000017941 */ /* 0x000fea0003800000 */
.L_x_405:
[----:B-----5:R-:W-:Y:S01]  /*12aa0*/  FMUL R9, R10, UR19 ;  /* 0x000000130a097c20 */ /* 0x020fe20008400000 */
[----:B------:R-:W-:Y:S01]  /*12ab0*/  ISETP.GT.AND P2, PT, R0, 0xf9, P2 ;  /* 0x000000f90000780c */ /* 0x000fe20001744270 */
[----:B------:R-:W-:Y:S02]  /*12ac0*/  BSSY B1, `(.L_x_407) ;  /* 0x0000005000017945 */ /* 0x000fe40003800000 */
[----:B------:R-:W-:-:S05]  /*12ad0*/  FFMA R9, R150, UR18, R9 ;  /* 0x0000001296097c23 */ /* 0x000fca0008000009 */
[----:B------:R0:W-:Y:S05]  /*12ae0*/  @P4 STG.E desc[UR16][R4.64+0x220], R9 ;  /* 0x0002200904004986 */ /* 0x0001ea000c101910 */
[----:B------:R-:W-:Y:S05]  /*12af0*/  @!P2 BRA `(.L_x_408) ;  /* 0x000000000004a947 */ /* 0x000fea0003800000 */
[----:B------:R0:W5:Y:S02]  /*12b00*/  LDG.E.LTC128B R10, desc[UR16][R2.64+0x220] ;  /* 0x00022010020a7981 */ /* 0x000164000c1e1920 */
.L_x_408:
[----:B------:R-:W-:Y:S05]  /*12b10*/  BSYNC B1 ;  /* 0x0000000000017941 */ /* 0x000fea0003800000 */
.L_x_407:
[----:B-----5:R-:W-:-:S04]  /*12b20*/  FMUL R10, R10, UR19 ;  /* 0x000000130a0a7c20 */ /* 0x020fc80008400000 */
[----:B------:R-:W-:Y:S01]  /*12b30*/  FFMA R151, R151, UR18, R10 ;  /* 0x0000001297977c23 */ /* 0x000fe2000800000a */
[----:B------:R-:W-:Y:S06]  /*12b40*/  @!P2 BRA `(.L_x_409) ;  /* 0x0000004c0054a947 */ /* 0x000fec0003800000 */
[----:B------:R0:W-:Y:S01]  /*12b50*/  STG.E desc[UR16][R6.64+0x220], R151 ;  /* 0x0002209706007986 */ /* 0x0001e2000c101910 */
[----:B------:R-:W-:Y:S05]  /*12b60*/  BRA `(.L_x_409) ;  /* 0x0000004c004c7947 */ /* 0x000fea0003800000 */
.L_x_26:
[----:B------:R-:W3:Y:S01]  /*12b70*/  LDL.LU R2, [R1] ;  /* 0x0000000001027983 */ /* 0x000ee20000300800 */
[----:B------:R-:W-:-:S03]  /*12b80*/  ULDC.64 UR8, c[0x0][0x6c0] ;  /* 0x0001b00000087ab9 */ /* 0x000fc60000000a00 */
[----:B------:R-:W4:Y:S04]  /*12b90*/  LDL.LU R6, [R1+0x4] ;  /* 0x0000040001067983 */ /* 0x000f280000300800 */
[----:B------:R-:W5:Y:S04]  /*12ba0*/  LDL.LU R7, [R1+0x8] ;  /* 0x0000080001077983 */ /* 0x000f680000300800 */
[----:B------:R-:W2:Y:S04]  /*12bb0*/  LDL.LU R8, [R1+0xc] ;  /* 0x00000c0001087983 */ /* 0x000ea80000300800 */
        /* <DEDUP_REMOVED lines=49> */
[----:B------:R-:W2:Y:S01]  /*12ed0*/  LDL.LU R194, [R1+0x150] ;  /* 0x0001500001c27983 */ /* 0x000ea20000300800 */
[----:B------:R-:W-:-:S03]  /*12ee0*/  LEA R4, P3, R12, UR8, 0x2 ;  /* 0x000000080c047c11 */ /* 0x000fc6000f8610ff */
[----:B------:R-:W2:Y:S04]  /*12ef0*/  LDL.LU R193, [R1+0x154] ;  /* 0x0001540001c17983 */ /* 0x000ea80000300800 */
[----:B------:R-:W2:Y:S04]  /*12f00*/  LDL.LU R192, [R1+0x158] ;  /* 0x0001580001c07983 */ /* 0x000ea80000300800 */
[----:B------:R-:W2:Y:S04]  /*12f10*/  LDL.LU R191, [R1+0x15c] ;  /* 0x00015c0001bf7983 */ /* 0x000ea80000300800 */
[----:B------:R-:W2:Y:S01]  /*12f20*/  LDL.LU R190, [R1+0x160] ;  /* 0x0001600001be7983 */ /* 0x000ea20000300800 */
[----:B------:R-:W-:-:S03]  /*12f30*/  LEA.HI.X R5, R12, UR9, R18, 0x2, P3 ;  /* 0x000000090c057c11 */ /* 0x000fc600098f1412 */
[----:B------:R-:W2:Y:S04]  /*12f40*/  LDL.LU R189, [R1+0x164] ;  /* 0x0001640001bd7983 */ /* 0x000ea80000300800 */
[----:B------:R-:W2:Y:S04]  /*12f50*/  LDL.LU R188, [R1+0x168] ;  /* 0x0001680001bc7983 */ /* 0x000ea80000300800 */
[----:B------:R-:W2:Y:S04]  /*12f60*/  LDL.LU R187, [R1+0x16c] ;  /* 0x00016c0001bb7983 */ /* 0x000ea80000300800 */
[----:B------:R-:W2:Y:S04]  /*12f70*/  LDL.LU R186, [R1+0x170] ;  /* 0x0001700001ba7983 */ /* 0x000ea80000300800 */
[----:B------:R-:W2:Y:S04]  /*12f80*/  LDL.LU R185, [R1+0x174] ;  /* 0x0001740001b97983 */ /* 0x000ea80000300800 */
[----:B------:R-:W2:Y:S04]  /*12f90*/  LDL.LU R184, [R1+0x178] ;  /* 0x0001780001b87983 */ /* 0x000ea80000300800 */
[----:B------:R-:W2:Y:S01]  /*12fa0*/  LDL.LU R183, [R1+0x17c] ;  /* 0x00017c0001b77983 */ /* 0x000ea20000300800 */
[----:B------:R-:W-:-:S03]  /*12fb0*/  ISETP.GT.AND P3, PT, R0, 0x1, P1 ;  /* 0x000000010000780c */ /* 0x000fc60000f64270 */
[----:B------:R-:W2:Y:S04]  /*12fc0*/  LDL.LU R182, [R1+0x180] ;  /* 0x0001800001b67983 */ /* 0x000ea80000300800 */
[----:B------:R-:W2:Y:S01]  /*12fd0*/  LDL.LU R181, [R1+0x184] ;  /* 0x0001840001b57983 */ /* 0x000ea20000300800 */
[----:B------:R-:W-:-:S03]  /*12fe0*/  USHF.L.U64.HI UR8, UR26, 0x2, UR27 ;  /* 0x000000021a087899 */ /* 0x000fc6000801021b */
        /* <DEDUP_REMOVED lines=8> */
[----:B---3--:R-:W-:-:S03]  /*13070*/  FMUL R2, R2, UR18 ;  /* 0x0000001202027c20 */ /* 0x008fc60008400000 */
[----:B------:R-:W3:Y:S04]  /*13080*/  LDL.LU R172, [R1+0x1a8] ;  /* 0x0001a80001ac7983 */ /* 0x000ee80000300800 */
[----:B------:R0:W-:Y:S01]  /*13090*/  @P2 STG.E desc[UR16][R4.64], R2 ;  /* 0x0000000204002986 */ /* 0x0001e2000c101910 */
[----:B----4-:R-:W-:-:S03]  /*130a0*/  FMUL R6, R6, UR18 ;  /* 0x0000001206067c20 */ /* 0x010fc60008400000 */
[----:B------:R-:W4:Y:S04]  /*130b0*/  LDL.LU R171, [R1+0x1ac] ;  /* 0x0001ac0001ab7983 */ /* 0x000f280000300800 */
[----:B------:R-:W4:Y:S01]  /*130c0*/  LDL.LU R170, [R1+0x1b0] ;  /* 0x0001b00001aa7983 */ /* 0x000f220000300800 */
[----:B0-----:R-:W-:-:S03]  /*130d0*/  IMAD.U32 R2, RZ, RZ, UR26 ;  /* 0x0000001aff027e24 */ /* 0x001fc6000f8e00ff */
[----:B------:R-:W4:Y:S02]  /*130e0*/  LDL.LU R169, [R1+0x1b4] ;  /* 0x0001b40001a97983 */ /* 0x000f240000300800 */
[----:B------:R-:W-:Y:S02]  /*130f0*/  LEA R2, P2, R2, R4, 0x2 ;  /* 0x0000000402027211 */ /* 0x000fe400078410ff */
[----:B------:R-:W4:Y:S02]  /*13100*/  LDL.LU R168, [R1+0x1b8] ;  /* 0x0001b80001a87983 */ /* 0x000f240000300800 */
[----:B------:R-:W-:Y:S02]  /*13110*/  IADD3.X R3, R5, UR8, RZ, P2, !PT ;  /* 0x0000000805037c10 */ /* 0x000fe400097fe4ff */
[----:B------:R-:W4:Y:S04]  /*13120*/  LDL.LU R167, [R1+0x1bc] ;  /* 0x0001bc0001a77983 */ /* 0x000f280000300800 */
[----:B------:R-:W4:Y:S04]  /*13130*/  LDL.LU R166, [R1+0x1c0] ;  /* 0x0001c00001a67983 */ /* 0x000f280000300800 */
[----:B------:R2:W-:Y:S01]  /*13140*/  @P3 STG.E desc[UR16][R2.64], R6 ;  /* 0x0000000602003986 */ /* 0x0005e2000c101910 */
[----:B------:R-:W-:-:S03]  /*13150*/  ISETP.GT.AND P3, PT, R231, 0x8, PT ;  /* 0x00000008e700780c */ /* 0x000fc60003f64270 */
[----:B------:R-:W4:Y:S01]  /*13160*/  LDL.LU R165, [R1+0x1c4] ;  /* 0x0001c40001a57983 */ /* 0x000f220000300800 */
[----:B------:R-:W-:-:S03]  /*13170*/  ISETP.GT.AND P2, PT, R0, RZ, P3 ;  /* 0x000000ff0000720c */ /* 0x000fc60001f44270 */
[----:B------:R-:W4:Y:S04]  /*13180*/  LDL.LU R164, [R1+0x1c8] ;  /* 0x0001c80001a47983 */ /* 0x000f280000300800 */
[----:B------:R-:W4:Y:S04]  /*13190*/  LDL.LU R163, [R1+0x1cc] ;  /* 0x0001cc0001a37983 */ /* 0x000f280000300800 */
[----:B------:R-:W4:Y:S04]  /*131a0*/  LDL.LU R162, [R1+0x1d0] ;  /* 0x0001d00001a27983 */ /* 0x000f280000300800 */
[----:B------:R-:W4:Y:S04]  /*131b0*/  LDL.LU R161, [R1+0x1d4] ;  /* 0x0001d40001a17983 */ /* 0x000f280000300800 */
[----:B------:R-:W4:Y:S04]  /*131c0*/  LDL.LU R160, [R1+0x1d8] ;  /* 0x0001d80001a07983 */ /* 0x000f280000300800 */
[----:B------:R-:W4:Y:S04]  /*131d0*/  LDL.LU R159, [R1+0x1dc] ;  /* 0x0001dc00019f7983 */ /* 0x000f280000300800 */
[----:B------:R-:W4:Y:S04]  /*131e0*/  LDL.LU R158, [R1+0x1e0] ;  /* 0x0001e000019e7983 */ /* 0x000f280000300800 */
[----:B------:R-:W4:Y:S01]  /*131f0*/  LDL.LU R157, [R1+0x1e4] ;  /* 0x0001e400019d7983 */ /* 0x000f220000300800 */
[----:B-----5:R-:W-:-:S03]  /*13200*/  FMUL R7, R7, UR18 ;  /* 0x0000001207077c20 */ /* 0x020fc60008400000 */
[----:B------:R-:W5:Y:S04]  /*13210*/  LDL.LU R156, [R1+0x1e8] ;  /* 0x0001e800019c7983 */ /* 0x000f680000300800 */
[----:B------:R-:W5:Y:S04]  /*13220*/  LDL.LU R155, [R1+0x1ec] ;  /* 0x0001ec00019b7983 */ /* 0x000f680000300800 */
[----:B------:R-:W5:Y:S04]  /*13230*/  LDL.LU R154, [R1+0x1f0] ;  /* 0x0001f000019a7983 */ /* 0x000f680000300800 */
[----:B------:R-:W5:Y:S04]  /*13240*/  LDL.LU R152, [R1+0x1f4] ;  /* 0x0001f40001987983 */ /* 0x000f680000300800 */
[----:B------:R-:W5:Y:S04]  /*13250*/  LDL.LU R22, [R1+0x1f8] ;  /* 0x0001f80001167983 */ /* 0x000f680000300800 */
[----:B------:R-:W5:Y:S04]  /*13260*/  LDL.LU R20, [R1+0x1fc] ;  /* 0x0001fc0001147983 */ /* 0x000f680000300800 */
[----:B------:R-:W3:Y:S04]  /*13270*/  LDL.LU R12, [R1+0x68] ;  /* 0x00006800010c7983 */ /* 0x000ee80000300800 */
[----:B------:R-:W4:Y:S04]  /*13280*/  LDL.LU R13, [R1+0x7c] ;  /* 0x00007c00010d7983 */ /* 0x000f280000300800 */
[----:B------:R-:W5:Y:S01]  /*13290*/  LDL.LU R18, [R1+0xa4] ;  /* 0x0000a40001127983 */ /* 0x000f620000300800 */
[----:B------:R-:W-:Y:S01]  /*132a0*/  ISETP.GT.AND P4, PT, R0, 0x1, P3 ;  /* 0x000000010000780c */ /* 0x000fe20001f84270 */
[----:B--2---:R-:W-:-:S02]  /*132b0*/  FMUL R6, R8, UR18 ;  /* 0x0000001208067c20 */ /* 0x004fc40008400000 */
[----:B------:R0:W-:Y:S04]  /*132c0*/  @P2 STG.E desc[UR16][R4.64+0x20], R7 ;  /* 0x0000200704002986 */ /* 0x0001e8000c101910 */
[----:B0-----:R-:W2:Y:S01]  /*132d0*/  LDL.LU R7, [R1+0x10] ;  /* 0x0000100001077983 */ /* 0x001ea20000300800 */
[----:B------:R-:W-:Y:S01]  /*132e0*/  IMAD.U32 R8, RZ, RZ, UR26 ;  /* 0x0000001aff087e24 */ /* 0x000fe2000f8e00ff */
[----:B------:R-:W-:Y:S01]  /*132f0*/  ISETP.GT.AND P2, PT, R0, 0x8, P1 ;  /* 0x000000080000780c */ /* 0x000fe20000f44270 */
[----:B------:R-:W-:-:S03]  /*13300*/  UIMAD UR8, UR27, 0x1c, URZ ;  /* 0x0000001c1b0878a4 */ /* 0x000fc6000f8e023f */
[----:B------:R2:W-:Y:S01]  /*13310*/  @P4 STG.E desc[UR16][R2.64+0x20], R6 ;  /* 0x0000200602004986 */ /* 0x0005e2000c101910 */
[----:B------:R-:W-:Y:S01]  /*13320*/  IMAD.WIDE.U32 R8, R8, 0x1c, R2 ;  /* 0x0000001c08087825 */ /* 0x000fe200078e0002 */
[----:B------:R-:W-:Y:S01]  /*13330*/  USHF.L.U32 UR9, UR26, 0x5, URZ ;  /* 0x000000051a097899 */ /* 0x000fe2000800063f */
[----:B------:R-:W-:Y:S01]  /*13340*/  ISETP.GT.AND P4, PT, R0, 0x9, P1 ;  /* 0x000000090000780c */ /* 0x000fe20000f84270 */
[----:B------:R-:W-:Y:S01]  /*13350*/  USHF.L.U64.HI UR27, UR26, 0x5, UR27 ;  /* 0x000000051a1b7899 */ /* 0x000fe2000801021b */
[----:B------:R-:W-:Y:S02]  /*13360*/  VIADD R9, R9, UR8 ;  /* 0x0000000809097c36 */ /* 0x000fe40008000000 */
[----:B------:R-:W-:Y:S01]  /*13370*/  FMUL R10, R10, UR18 ;  /* 0x000000120a0a7c20 */ /* 0x000fe20008400000 */
[----:B--2---:R-:W-:-:S05]  /*13380*/  FMUL R6, R7, UR18 ;  /* 0x0000001207067c20 */ /* 0x004fca0008400000 */
[----:B------:R0:W-:Y:S02]  /*13390*/  @P2 STG.E desc[UR16][R8.64], R6 ;  /* 0x0000000608002986 */ /* 0x0001e4000c101910 */
[----:B0-----:R-:W-:-:S04]  /*133a0*/  IADD3 R6, P2, R2, UR9, RZ ;  /* 0x0000000902067c10 */ /* 0x001fc8000ff5e0ff */
[----:B------:R-:W-:-:S05]  /*133b0*/  IADD3.X R7, R3, UR27, RZ, P2, !PT ;  /* 0x0000001b03077c10 */ /* 0x000fca00097fe4ff */
[----:B------:R0:W-:Y:S04]  /*133c0*/  @P4 STG.E desc[UR16][R6.64], R10 ;  /* 0x0000000a06004986 */ /* 0x0001e8000c101910 */
[----:B0-----:R-:W2:Y:S01]  /*133d0*/  LDL.LU R10, [R1+0x18] ;  /* 0x00001800010a7983 */ /* 0x001ea20000300800 */
[----:B------:R-:W-:Y:S01]  /*133e0*/  ISETP.GT.AND P2, PT, R0, 0x8, P3 ;  /* 0x000000080000780c */ /* 0x000fe20001f44270 */
[----:B--2---:R-:W-:-:S12]  /*133f0*/  FMUL R10, R10, UR18 ;  /* 0x000000120a0a7c20 */ /* 0x004fd80008400000 */
[----:B------:R0:W-:Y:S04]  /*13400*/  @P2 STG.E desc[UR16][R8.64+0x20], R10 ;  /* 0x0000200a08002986 */ /* 0x0001e8000c101910 */
[----:B0-----:R-:W2:Y:S04]  /*13410*/  LDL.LU R9, [R1+0x1c] ;  /* 0x00001c0001097983 */ /* 0x001ea80000300800 */
[----:B------:R-:W3:Y:S01]  /*13420*/  LDL.LU R10, [R1+0x20] ;  /* 0x00002000010a7983 */ /* 0x000ee20000300800 */
[----:B------:R-:W-:Y:S01]  /*13430*/  ISETP.GT.AND P2, PT, R0, 0x9, P3 ;  /* 0x000000090000780c */ /* 0x000fe20001f44270 */
[----:B--2---:R-:W-:Y:S01]  /*13440*/  FMUL R8, R9, UR18 ;  /* 0x0000001209087c20 */ /* 0x004fe20008400000 */
[----:B---3--:R-:W-:-:S11]  /*13450*/  FMUL R10, R10, UR18 ;  /* 0x000000120a0a7c20 */ /* 0x008fd60008400000 */
[----:B------:R0:W-:Y:S01]  /*13460*/  @P2 STG.E desc[UR16][R6.64+0x20], R8 ;  /* 0x0000200806002986 */ /* 0x0001e2000c101910 */
[----:B------:R-:W-:Y:S02]  /*13470*/  ISETP.GT.AND P2, PT, R0, 0x10, P1 ;  /* 0x000000100000780c */ /* 0x000fe40000f44270 */
[----:B0-----:R-:W-:-:S05]  /*13480*/  MOV R8, UR26 ;  /* 0x0000001a00087c02 */ /* 0x001fca0008000f00 */
[----:B------:R-:W-:-:S04]  /*13490*/  IMAD.WIDE.U32 R8, R8, 0x1c, R6 ;  /* 0x0000001c08087825 */ /* 0x000fc800078e0006 */
[----:B------:R-:W-:-:S05]  /*134a0*/  VIADD R9, R9, UR8 ;  /* 0x0000000809097c36 */ /* 0x000fca0008000000 */
[----:B------:R0:W-:Y:S04]  /*134b0*/  @P2 STG.E desc[UR16][R8.64], R10 ;  /* 0x0000000a08002986 */ /* 0x0001e8000c101910 */
[----:B0-----:R-:W2:Y:S01]  /*134c0*/  LDL.LU R10, [R1+0x28] ;  /* 0x00002800010a7983 */ /* 0x001ea20000300800 */
[C---:B------:R-:W-:Y:S01]  /*134d0*/  ISETP.GT.AND P6, PT, R0.reuse, 0x11, P1 ;  /* 0x000000110000780c */ /* 0x040fe20000fc4270 */
[----:B------:R-:W-:Y:S01]  /*134e0*/  FMUL R11, R11, UR18 ;  /* 0x000000120b0b7c20 */ /* 0x000fe20008400000 */
[----:B------:R-:W-:Y:S02]  /*134f0*/  ISETP.GT.AND P2, PT, R0, 0x10, P3 ;  /* 0x000000100000780c */ /* 0x000fe40001f44270 */
[----:B------:R-:W-:Y:S02]  /*13500*/  IADD3 R6, P5, R6, UR9, RZ ;  /* 0x0000000906067c10 */ /* 0x000fe4000ffbe0ff */
[----:B------:R-:W-:-:S02]  /*13510*/  ISETP.GT.AND P4, PT, R0, 0x11, P3 ;  /* 0x000000110000780c */ /* 0x000fc40001f84270 */
[----:B------:R-:W-:-:S05]  /*13520*/  IADD3.X R7, R7, UR27, RZ, P5, !PT ;  /* 0x0000001b07077c10 */ /* 0x000fca000affe4ff */
[----:B------:R0:W-:Y:S04]  /*13530*/  @P6 STG.E desc[UR16][R6.64], R11 ;  /* 0x0000000b06006986 */ /* 0x0001e8000c101910 */
[----:B0-----:R-:W3:Y:S01]  /*13540*/  LDL.LU R11, [R1+0x34] ;  /* 0x00003400010b7983 */ /* 0x001ee20000300800 */
[----:B--2---:R-:W-:-:S05]  /*13550*/  FMUL R10, R10, UR18 ;  /* 0x000000120a0a7c20 */ /* 0x004fca0008400000 */
[----:B------:R0:W-:Y:S04]  /*13560*/  @P2 STG.E desc[UR16][R8.64+0x20], R10 ;  /* 0x0000200a08002986 */ /* 0x0001e8000c101910 */
[----:B0-----:R-:W2:Y:S04]  /*13570*/  LDL.LU R9, [R1+0x2c] ;  /* 0x00002c0001097983 */ /* 0x001ea80000300800 */
[----:B------:R-:W4:Y:S01]  /*13580*/  LDL.LU R10, [R1+0x30] ;  /* 0x00003000010a7983 */ /* 0x000f220000300800 */
[----:B------:R-:W-:Y:S01]  /*13590*/  ISETP.GT.AND P2, PT, R0, 0x18, P1 ;  /* 0x000000180000780c */ /* 0x000fe20000f44270 */
[----:B--2---:R-:W-:-:S05]  /*135a0*/  FMUL R8, R9, UR18 ;  /* 0x0000001209087c20 */ /* 0x004fca0008400000 */
[----:B------:R0:W-:Y:S01]  /*135b0*/  @P4 STG.E desc[UR16][R6.64+0x20], R8 ;  /* 0x0000200806004986 */ /* 0x0001e2000c101910 */
[----:B----4-:R-:W-:Y:S01]  /*135c0*/  FMUL R10, R10, UR18 ;  /* 0x000000120a0a7c20 */ /* 0x010fe20008400000 */
[----:B0-----:R-:W-:-:S04]  /*135d0*/  IMAD.U32 R8, RZ, RZ, UR26 ;  /* 0x0000001aff087e24 */ /* 0x001fc8000f8e00ff */
[----:B------:R-:W-:-:S04]  /*135e0*/  IMAD.WIDE.U32 R8, R8, 0x1c, R6 ;  /* 0x0000001c08087825 */ /* 0x000fc800078e0006 */
[----:B------:R-:W-:-:S05]  /*135f0*/  VIADD R9, R9, UR8 ;  /* 0x0000000809097c36 */ /* 0x000fca0008000000 */
[----:B------:R0:W-:Y:S04]  /*13600*/  @P2 STG.E desc[UR16][R8.64], R10 ;  /* 0x0000000a08002986 */ /* 0x0001e8000c101910 */
[----:B0-----:R-:W2:Y:S01]  /*13610*/  LDL.LU R10, [R1+0x38] ;  /* 0x00003800010a7983 */ /* 0x001ea20000300800 */
[C---:B------:R-:W-:Y:S02]  /*13620*/  ISETP.GT.AND P6, PT, R0.reuse, 0x19, P1 ;  /* 0x000000190000780c */ /* 0x040fe40000fc4270 */
[----:B------:R-:W-:Y:S02]  /*13630*/  ISETP.GT.AND P2, PT, R0, 0x18, P3 ;  /* 0x000000180000780c */ /* 0x000fe40001f44270 */
[----:B------:R-:W-:Y:S01]  /*13640*/  IADD3 R6, P5, R6, UR9, RZ ;  /* 0x0000000906067c10 */ /* 0x000fe2000ffbe0ff */
[----:B---3--:R-:W-:-:S03]  /*13650*/  FMUL R11, R11, UR18 ;  /* 0x000000120b0b7c20 */ /* 0x008fc60008400000 */
[----:B------:R-:W-:-:S05]  /*13660*/  IADD3.X R7, R7, UR27, RZ, P5, !PT ;  /* 0x0000001b07077c10 */ /* 0x000fca000affe4ff */
[----:B------:R0:W-:Y:S04]  /*13670*/  @P6 STG.E desc[UR16][R6.64], R11 ;  /* 0x0000000b06006986 */ /* 0x0001e8000c101910 */
[----:B0-----:R-:W3:Y:S01]  /*13680*/  LDL.LU R11, [R1+0x44] ;  /* 0x00004400010b7983 */ /* 0x001ee20000300800 */
[----:B--2---:R-:W-:-:S05]  /*13690*/  FMUL R10, R10, UR18 ;  /* 0x000000120a0a7c20 */ /* 0x004fca0008400000 */
[----:B------:R0:W-:Y:S04]  /*136a0*/  @P2 STG.E desc[UR16][R8.64+0x20], R10 ;  /* 0x0000200a08002986 */ /* 0x0001e8000c101910 */
[----:B0-----:R-:W2:Y:S04]  /*136b0*/  LDL.LU R9, [R1+0x3c] ;  /* 0x00003c0001097983 */ /* 0x001ea80000300800 */
[----:B------:R-:W4:Y:S01]  /*136c0*/  LDL.LU R10, [R1+0x40] ;  /* 0x00004000010a7983 */ /* 0x000f220000300800 */
[C---:B------:R-:W-:Y:S02]  /*136d0*/  ISETP.GT.AND P4, PT, R0.reuse, 0x19, P3 ;  /* 0x000000190000780c */ /* 0x040fe40001f84270 */
[----:B------:R-:W-:Y:S01]  /*136e0*/  ISETP.GT.AND P2, PT, R0, 0x20, P1 ;  /* 0x000000200000780c */ /* 0x000fe20000f44270 */
[----:B--2---:R-:W-:-:S10]  /*136f0*/  FMUL R8, R9, UR18 ;  /* 0x0000001209087c20 */ /* 0x004fd40008400000 */
[----:B------:R0:W-:Y:S01]  /*13700*/  @P4 STG.E desc[UR16][R6.64+0x20], R8 ;  /* 0x0000200806004986 */ /* 0x0001e2000c101910 */
[----:B----4-:R-:W-:Y:S01]  /*13710*/  FMUL R10, R10, UR18 ;  /* 0x000000120a0a7c20 */ /* 0x010fe20008400000 */
[----:B0-----:R-:W-:-:S05]  /*13720*/  MOV R8, UR26 ;  /* 0x0000001a00087c02 */ /* 0x001fca0008000f00 */
        /* <DEDUP_REMOVED lines=37> */
[----:B------:R-:W-:-:S02]  /*13980*/  ISETP.GT.AND P5, PT, R0, 0x30, P1 ;  /* 0x000000300000780c */ /* 0x000fc40000fa4270 */
[C---:B------:R-:W-:Y:S01]  /*13990*/  ISETP.GT.AND P6, PT, R0.reuse, 0x31, P1 ;  /* 0x000000310000780c */ /* 0x040fe20000fc4270 */
[----:B---3--:R-:W-:Y:S01]  /*139a0*/  FMUL R11, R11, UR18 ;  /* 0x000000120b0b7c20 */ /* 0x008fe20008400000 */
[----:B------:R-:W-:Y:S01]  /*139b0*/  ISETP.GT.AND P2, PT, R0, 0x30, P3 ;  /* 0x000000300000780c */ /* 0x000fe20001f44270 */
[----:B------:R-:W-:Y:S01]  /*139c0*/  FMUL R12, R12, UR18 ;  /* 0x000000120c0c7c20 */ /* 0x000fe20008400000 */
[----:B--2---:R-:W-:Y:S01]  /*139d0*/  FMUL R8, R9, UR18 ;  /* 0x0000001209087c20 */ /* 0x004fe20008400000 */
[----:B------:R-:W-:-:S04]  /*139e0*/  MOV R9, UR26 ;  /* 0x0000001a00097c02 */ /* 0x000fc80008000f00 */
[----:B------:R0:W-:Y:S01]  /*139f0*/  @P4 STG.E desc[UR16][R6.64+0x20], R8 ;  /* 0x0000200806004986 */ /* 0x0001e2000c101910 */
[----:B----4-:R-:W-:Y:S01]  /*13a00*/  FMUL R10, R10, UR18 ;  /* 0x000000120a0a7c20 */ /* 0x010fe20008400000 */
[----:B0-----:R-:W-:Y:S01]  /*13a10*/  IMAD.WIDE.U32 R8, R9, 0x1c, R6 ;  /* 0x0000001c09087825 */ /* 0x001fe200078e0006 */
[----:B------:R-:W-:-:S03]  /*13a20*/  IADD3 R6, P4, R6, UR9, RZ ;  /* 0x0000000906067c10 */ /* 0x000fc6000ff9e0ff */
[----:B------:R-:W-:Y:S01]  /*13a30*/  VIADD R9, R9, UR8 ;  /* 0x0000000809097c36 */ /* 0x000fe20008000000 */
[----:B------:R-:W-:-:S04]  /*13a40*/  IADD3.X R7, R7, UR27, RZ, P4, !PT ;  /* 0x0000001b07077c10 */ /* 0x000fc8000a7fe4ff */
[----:B------:R0:W-:Y:S04]  /*13a50*/  @P5 STG.E desc[UR16][R8.64], R11 ;  /* 0x0000000b08005986 */ /* 0x0001e8000c101910 */
[----:B------:R1:W-:Y:S01]  /*13a60*/  @P6 STG.E desc[UR16][R6.64], R10 ;  /* 0x0000000a06006986 */ /* 0x0003e2000c101910 */
[----:B0-----:R-:W-:-:S04]  /*13a70*/  IMAD.U32 R11, RZ, RZ, UR26 ;  /* 0x0000001aff0b7e24 */ /* 0x001fc8000f8e00ff */
[----:B-1----:R-:W-:Y:S01]  /*13a80*/  IMAD.WIDE.U32 R10, R11, 0x1c, R6 ;  /* 0x0000001c0b0a7825 */ /* 0x002fe200078e0006 */
[----:B------:R0:W-:Y:S04]  /*13a90*/  @P2 STG.E desc[UR16][R8.64+0x20], R12 ;  /* 0x0000200c08002986 */ /* 0x0001e8000c101910 */
[----:B0-----:R-:W2:Y:S01]  /*13aa0*/  LDL.LU R12, [R1+0x78] ;  /* 0x00007800010c7983 */ /* 0x001ea20000300800 */
[----:B------:R-:W-:-:S03]  /*13ab0*/  VIADD R9, R11, UR8 ;  /* 0x000000080b097c36 */ /* 0x000fc60008000000 */
[----:B------:R-:W3:Y:S01]  /*13ac0*/  LDL.LU R11, [R1+0x6c] ;  /* 0x00006c00010b7983 */ /* 0x000ee20000300800 */
[----:B------:R-:W-:-:S03]  /*13ad0*/  MOV R8, R10 ;  /* 0x0000000a00087202 */ /* 0x000fc60000000f00 */
[----:B------:R-:W4:Y:S01]  /*13ae0*/  LDL.LU R10, [R1+0x70] ;  /* 0x00007000010a7983 */ /* 0x000f220000300800 */
[C---:B------:R-:W-:Y:S02]  /*13af0*/  ISETP.GT.AND P4, PT, R0.reuse, 0x31, P3 ;  /* 0x000000310000780c */ /* 0x040fe40001f84270 */
[C---:B------:R-:W-:Y:S02]  /*13b00*/  ISETP.GT.AND P6, PT, R0.reuse, 0x38, P1 ;  /* 0x000000380000780c */ /* 0x040fe40000fc4270 */
[----:B------:R-:W-:Y:S01]  /*13b10*/  ISETP.GT.AND P2, PT, R0, 0x39, P1 ;  /* 0x000000390000780c */ /* 0x000fe20000f44270 */
[----:B------:R-:W-:Y:S01]  /*13b20*/  FMUL R14, R14, UR18 ;  /* 0x000000120e0e7c20 */ /* 0x000fe20008400000 */
[----:B---3--:R-:W-:-:S07]  /*13b30*/  FMUL R11, R11, UR18 ;  /* 0x000000120b0b7c20 */ /* 0x008fce0008400000 */
[----:B------:R0:W-:Y:S01]  /*13b40*/  @P4 STG.E desc[UR16][R6.64+0x20], R11 ;  /* 0x0000200b06004986 */ /* 0x0001e2000c101910 */
[----:B------:R-:W-:Y:S01]  /*13b50*/  ISETP.GT.AND P4, PT, R0, 0x38, P3 ;  /* 0x000000380000780c */ /* 0x000fe20001f84270 */
[----:B----4-:R-:W-:Y:S01]  /*13b60*/  FMUL R10, R10, UR18 ;  /* 0x000000120a0a7c20 */ /* 0x010fe20008400000 */
[----:B--2---:R-:W-:Y:S01]  /*13b70*/  FMUL R12, R12, UR18 ;  /* 0x000000120c0c7c20 */ /* 0x004fe20008400000 */
[----:B0-----:R-:W-:-:S04]  /*13b80*/  IADD3 R6, P5, R6, UR9, RZ ;  /* 0x0000000906067c10 */ /* 0x001fc8000ffbe0ff */
[----:B------:R-:W-:Y:S01]  /*13b90*/  IADD3.X R7, R7, UR27, RZ, P5, !PT ;  /* 0x0000001b07077c10 */ /* 0x000fe2000affe4ff */
[----:B------:R-:W-:Y:S04]  /*13ba0*/  @P6 STG.E desc[UR16][R8.64], R10 ;  /* 0x0000000a08006986 */ /* 0x000fe8000c101910 */
[----:B------:R-:W-:Y:S04]  /*13bb0*/  @P2 STG.E desc[UR16][R6.64], R14 ;  /* 0x0000000e06002986 */ /* 0x000fe8000c101910 */
[----:B------:R0:W-:Y:S04]  /*13bc0*/  @P4 STG.E desc[UR16][R8.64+0x20], R12 ;  /* 0x0000200c08004986 */ /* 0x0001e8000c101910 */
[----:B0-----:R-:W2:Y:S04]  /*13bd0*/  LDL.LU R8, [R1+0x80] ;  /* 0x0000800001087983 */ /* 0x001ea80000300800 */
[----:B------:R-:W3:Y:S04]  /*13be0*/  LDL.LU R12, [R1+0x84] ;  /* 0x00008400010c7983 */ /* 0x000ee80000300800 */
[----:B------:R-:W4:Y:S01]  /*13bf0*/  LDL.LU R9, [R1+0x88] ;  /* 0x0000880001097983 */ /* 0x000f220000300800 */
[C---:B------:R-:W-:Y:S01]  /*13c00*/  ISETP.GT.AND P6, PT, R0.reuse, 0x39, P3 ;  /* 0x000000390000780c */ /* 0x040fe20001fc4270 */
[----:B------:R-:W-:Y:S01]  /*13c10*/  FMUL R13, R13, UR18 ;  /* 0x000000120d0d7c20 */ /* 0x000fe20008400000 */
[----:B------:R-:W-:Y:S01]  /*13c20*/  IMAD.U32 R10, RZ, RZ, UR26 ;  /* 0x0000001aff0a7e24 */ /* 0x000fe2000f8e00ff */
[----:B------:R-:W-:-:S02]  /*13c30*/  ISETP.GT.AND P5, PT, R0, 0x40, P1 ;  /* 0x000000400000780c */ /* 0x000fc40000fa4270 */
[----:B------:R-:W-:Y:S01]  /*13c40*/  ISETP.GT.AND P4, PT, R0, 0x41, P1 ;  /* 0x000000410000780c */ /* 0x000fe20000f84270 */
[----:B------:R-:W-:-:S07]  /*13c50*/  IMAD.WIDE.U32 R10, R10, 0x1c, R6 ;  /* 0x0000001c0a0a7825 */ /* 0x000fce00078e0006 */
[----:B------:R0:W-:Y:S01]  /*13c60*/  @P6 STG.E desc[UR16][R6.64+0x20], R13 ;  /* 0x0000200d06006986 */ /* 0x0001e2000c101910 */
[----:B------:R-:W-:Y:S01]  /*13c70*/  ISETP.GT.AND P6, PT, R0, 0x40, P3 ;  /* 0x000000400000780c */ /* 0x000fe20001fc4270 */
[----:B------:R-:W-:Y:S01]  /*13c80*/  VIADD R11, R11, UR8 ;  /* 0x000000080b0b7c36 */ /* 0x000fe20008000000 */
[----:B0-----:R-:W-:-:S04]  /*13c90*/  IADD3 R6, P2, R6, UR9, RZ ;  /* 0x0000000906067c10 */ /* 0x001fc8000ff5e0ff */
[----:B------:R-:W-:Y:S01]  /*13ca0*/  IADD3.X R7, R7, UR27, RZ, P2, !PT ;  /* 0x0000001b07077c10 */ /* 0x000fe200097fe4ff */
[----:B--2---:R-:W-:Y:S01]  /*13cb0*/  FMUL R8, R8, UR18 ;  /* 0x0000001208087c20 */ /* 0x004fe20008400000 */
[----:B---3--:R-:W-:-:S04]  /*13cc0*/  FMUL R12, R12, UR18 ;  /* 0x000000120c0c7c20 */ /* 0x008fc80008400000 */
[----:B------:R-:W-:Y:S01]  /*13cd0*/  @P5 STG.E desc[UR16][R10.64], R8 ;  /* 0x000000080a005986 */ /* 0x000fe2000c101910 */
[----:B----4-:R-:W-:-:S03]  /*13ce0*/  FMUL R13, R9, UR18 ;  /* 0x00000012090d7c20 */ /* 0x010fc60008400000 */
[----:B------:R0:W-:Y:S04]  /*13cf0*/  @P4 STG.E desc[UR16][R6.64], R12 ;  /* 0x0000000c06004986 */ /* 0x0001e8000c101910 */
[----:B------:R1:W-:Y:S04]  /*13d00*/  @P6 STG.E desc[UR16][R10.64+0x20], R13 ;  /* 0x0000200d0a006986 */ /* 0x0003e8000c101910 */
[----:B0-----:R-:W2:Y:S04]  /*13d10*/  LDL.LU R12, [R1+0x8c] ;  /* 0x00008c00010c7983 */ /* 0x001ea80000300800 */
[----:B-1----:R-:W3:Y:S01]  /*13d20*/  LDL.LU R11, [R1+0x90] ;  /* 0x00009000010b7983 */ /* 0x002ee20000300800 */
[C---:B------:R-:W-:Y:S01]  /*13d30*/  ISETP.GT.AND P5, PT, R0.reuse, 0x41, P3 ;  /* 0x000000410000780c */ /* 0x040fe20001fa4270 */
[----:B------:R-:W-:Y:S01]  /*13d40*/  IMAD.U32 R8, RZ, RZ, UR26 ;  /* 0x0000001aff087e24 */ /* 0x000fe2000f8e00ff */
[----:B------:R-:W-:-:S03]  /*13d50*/  ISETP.GT.AND P2, PT, R0, 0x48, P1 ;  /* 0x000000480000780c */ /* 0x000fc60000f44270 */
[----:B------:R-:W-:Y:S01]  /*13d60*/  IMAD.WIDE.U32 R8, R8, 0x1c, R6 ;  /* 0x0000001c08087825 */ /* 0x000fe200078e0006 */
[----:B------:R-:W-:-:S04]  /*13d70*/  ISETP.GT.AND P4, PT, R0, 0x49, P1 ;  /* 0x000000490000780c */ /* 0x000fc80000f84270 */
[----:B------:R-:W-:Y:S01]  /*13d80*/  IADD3 R9, R9, UR8, RZ ;  /* 0x0000000809097c10 */ /* 0x000fe2000fffe0ff */
[----:B------:R-:W-:Y:S01]  /*13d90*/  FMUL R17, R17, UR18 ;  /* 0x0000001211117c20 */ /* 0x000fe20008400000 */
[----:B------:R-:W-:Y:S01]  /*13da0*/  FMUL R19, R19, UR18 ;  /* 0x0000001213137c20 */ /* 0x000fe20008400000 */
[----:B------:R-:W-:Y:S01]  /*13db0*/  FMUL R13, R21, UR18 ;  /* 0x00000012150d7c20 */ /* 0x000fe20008400000 */
[----:B------:R-:W-:Y:S01]  /*13dc0*/  FMUL R15, R15, UR18 ;  /* 0x000000120f0f7c20 */ /* 0x000fe20008400000 */
[----:B------:R-:W-:Y:S02]  /*13dd0*/  IMAD.U32 R21, RZ, RZ, UR26 ;  /* 0x0000001aff157e24 */ /* 0x000fe4000f8e00ff */
[----:B------:R-:W-:Y:S01]  /*13de0*/  FMUL R23, R23, UR18 ;  /* 0x0000001217177c20 */ /* 0x000fe20008400000 */
[----:B--2---:R-:W-:Y:S01]  /*13df0*/  FMUL R12, R12, UR18 ;  /* 0x000000120c0c7c20 */ /* 0x004fe20008400000 */
[----:B---3--:R-:W-:-:S04]  /*13e00*/  FMUL R10, R11, UR18 ;  /* 0x000000120b0a7c20 */ /* 0x008fc80008400000 */
[----:B------:R0:W-:Y:S01]  /*13e10*/  @P5 STG.E desc[UR16][R6.64+0x20], R12 ;  /* 0x0000200c06005986 */ /* 0x0001e2000c101910 */
[----:B------:R-:W-:-:S03]  /*13e20*/  ISETP.GT.AND P5, PT, R0, 0x48, P3 ;  /* 0x000000480000780c */ /* 0x000fc60001fa4270 */
[----:B------:R1:W-:Y:S01]  /*13e30*/  @P2 STG.E desc[UR16][R8.64], R10 ;  /* 0x0000000a08002986 */ /* 0x0003e2000c101910 */
[----:B------:R-:W-:Y:S02]  /*13e40*/  ISETP.GT.AND P2, PT, R0, 0x49, P3 ;  /* 0x000000490000780c */ /* 0x000fe40001f44270 */
[----:B0-----:R-:W-:Y:S01]  /*13e50*/  IADD3 R6, P6, R6, UR9, RZ ;  /* 0x0000000906067c10 */ /* 0x001fe2000ffde0ff */
[----:B------:R-:W-:-:S03]  /*13e60*/  IMAD.U32 R11, RZ, RZ, UR26 ;  /* 0x0000001aff0b7e24 */ /* 0x000fc6000f8e00ff */
[----:B------:R-:W-:Y:S02]  /*13e70*/  IADD3.X R7, R7, UR27, RZ, P6, !PT ;  /* 0x0000001b07077c10 */ /* 0x000fe4000b7fe4ff */
[----:B------:R-:W-:-:S03]  /*13e80*/  ISETP.GT.AND P6, PT, R0, 0x50, P1 ;  /* 0x000000500000780c */ /* 0x000fc60000fc4270 */
[----:B------:R-:W-:Y:S01]  /*13e90*/  @P4 STG.E desc[UR16][R6.64], R17 ;  /* 0x0000001106004986 */ /* 0x000fe2000c101910 */
[----:B-1----:R-:W-:-:S03]  /*13ea0*/  IMAD.WIDE.U32 R10, R11, 0x1c, R6 ;  /* 0x0000001c0b0a7825 */ /* 0x002fc600078e0006 */
[----:B------:R0:W-:Y:S01]  /*13eb0*/  @P5 STG.E desc[UR16][R8.64+0x20], R19 ;  /* 0x0000201308005986 */ /* 0x0001e2000c101910 */
[----:B------:R-:W-:-:S03]  /*13ec0*/  VIADD R11, R11, UR8 ;  /* 0x000000080b0b7c36 */ /* 0x000fc60008000000 */
[----:B------:R1:W-:Y:S01]  /*13ed0*/  @P2 STG.E desc[UR16][R6.64+0x20], R13 ;  /* 0x0000200d06002986 */ /* 0x0003e2000c101910 */
[----:B------:R-:W-:Y:S02]  /*13ee0*/  ISETP.GT.AND P2, PT, R0, 0x51, P1 ;  /* 0x000000510000780c */ /* 0x000fe40000f44270 */
[----:B0-----:R-:W-:Y:S02]  /*13ef0*/  IADD3 R8, P4, R6, UR9, RZ ;  /* 0x0000000906087c10 */ /* 0x001fe4000ff9e0ff */
[C---:B------:R-:W-:Y:S02]  /*13f00*/  ISETP.GT.AND P5, PT, R0.reuse, 0x51, P3 ;  /* 0x000000510000780c */ /* 0x040fe40001fa4270 */
[----:B------:R-:W-:Y:S02]  /*13f10*/  IADD3.X R9, R7, UR27, RZ, P4, !PT ;  /* 0x0000001b07097c10 */ /* 0x000fe4000a7fe4ff */
[C---:B------:R-:W-:Y:S01]  /*13f20*/  ISETP.GT.AND P4, PT, R0.reuse, 0x50, P3 ;  /* 0x000000500000780c */ /* 0x040fe20001f84270 */
[----:B------:R0:W-:Y:S01]  /*13f30*/  @P6 STG.E desc[UR16][R10.64], R15 ;  /* 0x0000000f0a006986 */ /* 0x0001e2000c101910 */
[----:B------:R-:W-:Y:S01]  /*13f40*/  ISETP.GT.AND P6, PT, R0, 0x58, P1 ;  /* 0x000000580000780c */ /* 0x000fe20000fc4270 */
[----:B-----5:R-:W-:Y:S01]  /*13f50*/  FMUL R17, R18, UR18 ;  /* 0x0000001212117c20 */ /* 0x020fe20008400000 */
[----:B-1----:R-:W-:-:S04]  /*13f60*/  IMAD.WIDE.U32 R6, R21, 0x1c, R8 ;  /* 0x0000001c15067825 */ /* 0x002fc800078e0008 */
[----:B------:R-:W-:Y:S01]  /*13f70*/  FMUL R19, R235, UR18 ;  /* 0x00000012eb137c20 */ /* 0x000fe20008400000 */
[----:B------:R-:W-:Y:S01]  /*13f80*/  FMUL R21, R153, UR18 ;  /* 0x0000001299157c20 */ /* 0x000fe20008400000 */
[----:B------:R1:W-:Y:S01]  /*13f90*/  @P2 STG.E desc[UR16][R8.64], R17 ;  /* 0x0000001108002986 */ /* 0x0003e2000c101910 */
[----:B------:R-:W-:Y:S02]  /*13fa0*/  IADD3 R7, R7, UR8, RZ ;  /* 0x0000000807077c10 */ /* 0x000fe4000fffe0ff */
[C---:B------:R-:W-:Y:S01]  /*13fb0*/  ISETP.GT.AND P2, PT, R0.reuse, 0x59, P1 ;  /* 0x000000590000780c */ /* 0x040fe20000f44270 */
[----:B------:R-:W-:Y:S01]  /*13fc0*/  @P4 STG.E desc[UR16][R10.64+0x20], R19 ;  /* 0x000020130a004986 */ /* 0x000fe2000c101910 */
[----:B------:R-:W-:-:S03]  /*13fd0*/  ISETP.GT.AND P4, PT, R0, 0x58, P3 ;  /* 0x000000580000780c */ /* 0x000fc60001f84270 */
[----:B------:R2:W-:Y:S01]  /*13fe0*/  @P5 STG.E desc[UR16][R8.64+0x20], R21 ;  /* 0x0000201508005986 */ /* 0x0005e2000c101910 */
[----:B------:R-:W-:Y:S01]  /*13ff0*/  IADD3 R12, P5, R8, UR9, RZ ;  /* 0x00000009080c7c10 */ /* 0x000fe2000ffbe0ff */
[----:B------:R-:W-:Y:S02]  /*14000*/  IMAD.U32 R153, RZ, RZ, UR26 ;  /* 0x0000001aff997e24 */ /* 0x000fe4000f8e00ff */
[----:B------:R-:W-:Y:S01]  /*14010*/  @P6 STG.E desc[UR16][R6.64], R23 ;  /* 0x0000001706006986 */ /* 0x000fe2000c101910 */
[C---:B------:R-:W-:Y:S02]  /*14020*/  ISETP.GT.AND P6, PT, R0.reuse, 0x59, P3 ;  /* 0x000000590000780c */ /* 0x040fe40001fc4270 */
[----:B------:R-:W-:Y:S02]  /*14030*/  IADD3.X R13, R9, UR27, RZ, P5, !PT ;  /* 0x0000001b090d7c10 */ /* 0x000fe4000affe4ff */
[----:B------:R-:W-:Y:S01]  /*14040*/  ISETP.GT.AND P5, PT, R0, 0x60, P1 ;  /* 0x000000600000780c */ /* 0x000fe20000fa4270 */
[----:B0-----:R-:W-:Y:S01]  /*14050*/  FMUL R15, R234, UR18 ;  /* 0x00000012ea0f7c20 */ /* 0x001fe20008400000 */
[----:B-1----:R-:W-:Y:S01]  /*14060*/  FMUL R17, R233, UR18 ;  /* 0x00000012e9117c20 */ /* 0x002fe20008400000 */
[----:B--2---:R-:W-:-:S04]  /*14070*/  IMAD.WIDE.U32 R8, R153, 0x1c, R12 ;  /* 0x0000001c99087825 */ /* 0x004fc800078e000c */
[----:B------:R-:W-:Y:S01]  /*14080*/  FMUL R19, R232, UR18 ;  /* 0x00000012e8137c20 */ /* 0x000fe20008400000 */
[----:B------:R-:W-:Y:S01]  /*14090*/  FMUL R21, R230, UR18 ;  /* 0x00000012e6157c20 */ /* 0x000fe20008400000 */
[----:B------:R-:W-:Y:S01]  /*140a0*/  @P2 STG.E desc[UR16][R12.64], R15 ;  /* 0x0000000f0c002986 */ /* 0x000fe2000c101910 */
[----:B------:R-:W-:Y:S01]  /*140b0*/  VIADD R9, R9, UR8 ;  /* 0x0000000809097c36 */ /* 0x000fe20008000000 */
[----:B------:R-:W-:Y:S02]  /*140c0*/  IADD3 R10, P2, R12, UR9, RZ ;  /* 0x000000090c0a7c10 */ /* 0x000fe4000ff5e0ff */
[----:B------:R0:W-:Y:S01]  /*140d0*/  @P4 STG.E desc[UR16][R6.64+0x20], R17 ;  /* 0x0000201106004986 */ /* 0x0001e2000c101910 */
[C---:B------:R-:W-:Y:S02]  /*140e0*/  ISETP.GT.AND P4, PT, R0.reuse, 0x61, P1 ;  /* 0x000000610000780c */ /* 0x040fe40000f84270 */
[----:B------:R-:W-:Y:S01]  /*140f0*/  IADD3.X R11, R13, UR27, RZ, P2, !PT ;  /* 0x0000001b0d0b7c10 */ /* 0x000fe200097fe4ff */
[----:B------:R1:W-:Y:S01]  /*14100*/  @P6 STG.E desc[UR16][R12.64+0x20], R19 ;  /* 0x000020130c006986 */ /* 0x0003e2000c101910 */
[----:B------:R-:W-:-:S03]  /*14110*/  ISETP.GT.AND P6, PT, R0, 0x60, P3 ;  /* 0x000000600000780c */ /* 0x000fc60001fc4270 */
[----:B------:R2:W-:Y:S01]  /*14120*/  @P5 STG.E desc[UR16][R8.64], R21 ;  /* 0x0000001508005986 */ /* 0x0005e2000c101910 */
[C---:B------:R-:W-:Y:S02]  /*14130*/  ISETP.GT.AND P5, PT, R0.reuse, 0x61, P3 ;  /* 0x000000610000780c */ /* 0x040fe40001fa4270 */
[----:B------:R-:W-:Y:S01]  /*14140*/  ISETP.GT.AND P2, PT, R0, 0x68, P1 ;  /* 0x000000680000780c */ /* 0x000fe20000f44270 */
[----:B0-----:R-:W-:Y:S02]  /*14150*/  IMAD.U32 R7, RZ, RZ, UR26 ;  /* 0x0000001aff077e24 */ /* 0x001fe4000f8e00ff */
[----:B------:R-:W-:Y:S02]  /*14160*/  FMUL R15, R229, UR18 ;  /* 0x00000012e50f7c20 */ /* 0x000fe40008400000 */
[----:B------:R-:W-:-:S04]  /*14170*/  IMAD.WIDE.U32 R6, R7, 0x1c, R10 ;  /* 0x0000001c07067825 */ /* 0x000fc800078e000a */
[----:B------:R-:W-:Y:S01]  /*14180*/  FMUL R17, R228, UR18 ;  /* 0x00000012e4117c20 */ /* 0x000fe20008400000 */
[----:B-1----:R-:W-:Y:S01]  /*14190*/  FMUL R19, R227, UR18 ;  /* 0x00000012e3137c20 */ /* 0x002fe20008400000 */
[----:B------:R0:W-:Y:S01]  /*141a0*/  @P4 STG.E desc[UR16][R10.64], R15 ;  /* 0x0000000f0a004986 */ /* 0x0001e2000c101910 */
[----:B--2---:R-:W-:Y:S01]  /*141b0*/  FMUL R21, R226, UR18 ;  /* 0x00000012e2157c20 */ /* 0x004fe20008400000 */
[----:B------:R-:W-:Y:S02]  /*141c0*/  IADD3 R7, R7, UR8, RZ ;  /* 0x0000000807077c10 */ /* 0x000fe4000fffe0ff */
[----:B------:R-:W-:Y:S01]  /*141d0*/  ISETP.GT.AND P4, PT, R0, 0x69, P1 ;  /* 0x000000690000780c */ /* 0x000fe20000f84270 */
[----:B------:R1:W-:Y:S01]  /*141e0*/  @P6 STG.E desc[UR16][R8.64+0x20], R17 ;  /* 0x0000201108006986 */ /* 0x0003e2000c101910 */
[----:B------:R-:W-:-:S03]  /*141f0*/  IADD3 R12, P6, R10, UR9, RZ ;  /* 0x000000090a0c7c10 */ /* 0x000fc6000ffde0ff */
[----:B------:R2:W-:Y:S01]  /*14200*/  @P5 STG.E desc[UR16][R10.64+0x20], R19 ;  /* 0x000020130a005986 */ /* 0x0005e2000c101910 */
[----:B------:R-:W-:-:S03]  /*14210*/  ISETP.GT.AND P5, PT, R0, 0x68, P3 ;  /* 0x000000680000780c */ /* 0x000fc60001fa4270 */
[----:B------:R3:W-:Y:S01]  /*14220*/  @P2 STG.E desc[UR16][R6.64], R21 ;  /* 0x0000001506002986 */ /* 0x0007e2000c101910 */
[----:B------:R-:W-:Y:S01]  /*14230*/  ISETP.GT.AND P2, PT, R0, 0x69, P3 ;  /* 0x000000690000780c */ /* 0x000fe20001f44270 */
[----:B0-----:R-:W-:Y:S01]  /*14240*/  FMUL R15, R225, UR18 ;  /* 0x00000012e10f7c20 */ /* 0x001fe20008400000 */
[----:B------:R-:W-:Y:S01]  /*14250*/  IADD3.X R13, R11, UR27, RZ, P6, !PT ;  /* 0x0000001b0b0d7c10 */ /* 0x000fe2000b7fe4ff */
[----:B-1----:R-:W-:Y:S02]  /*14260*/  IMAD.U32 R9, RZ, RZ, UR26 ;  /* 0x0000001aff097e24 */ /* 0x002fe4000f8e00ff */
[----:B------:R-:W-:Y:S01]  /*14270*/  FMUL R17, R224, UR18 ;  /* 0x00000012e0117c20 */ /* 0x000fe20008400000 */
[----:B------:R-:W-:Y:S01]  /*14280*/  ISETP.GT.AND P6, PT, R0, 0x70, P1 ;  /* 0x000000700000780c */ /* 0x000fe20000fc4270 */
[----:B--2---:R-:W-:Y:S01]  /*14290*/  FMUL R19, R223, UR18 ;  /* 0x00000012df137c20 */ /* 0x004fe20008400000 */
[----:B------:R0:W-:Y:S01]  /*142a0*/  @P4 STG.E desc[UR16][R12.64], R15 ;  /* 0x0000000f0c004986 */ /* 0x0001e2000c101910 */
[----:B------:R-:W-:Y:S01]  /*142b0*/  IADD3 R8, P4, R12, UR9, RZ ;  /* 0x000000090c087c10 */ /* 0x000fe2000ff9e0ff */
[----:B------:R-:W-:-:S02]  /*142c0*/  IMAD.WIDE.U32 R10, R9, 0x1c, R12 ;  /* 0x0000001c090a7825 */ /* 0x000fc400078e000c */
[----:B------:R-:W-:Y:S01]  /*142d0*/  @P5 STG.E desc[UR16][R6.64+0x20], R17 ;  /* 0x0000201106005986 */ /* 0x000fe2000c101910 */
[----:B------:R-:W-:Y:S01]  /*142e0*/  IADD3.X R9, R13, UR27, RZ, P4, !PT ;  /* 0x0000001b0d097c10 */ /* 0x000fe2000a7fe4ff */
[----:B---3--:R-:W-:Y:S02]  /*142f0*/  FMUL R21, R222, UR18 ;  /* 0x00000012de157c20 */ /* 0x008fe40008400000 */
[----:B------:R1:W-:Y:S01]  /*14300*/  @P2 STG.E desc[UR16][R12.64+0x20], R19 ;  /* 0x000020130c002986 */ /* 0x0003e2000c101910 */
[C---:B------:R-:W-:Y:S02]  /*14310*/  ISETP.GT.AND P2, PT, R0.reuse, 0x71, P1 ;  /* 0x000000710000780c */ /* 0x040fe40000f44270 */
[C---:B------:R-:W-:Y:S01]  /*14320*/  ISETP.GT.AND P4, PT, R0.reuse, 0x70, P3 ;  /* 0x000000700000780c */ /* 0x040fe20001f84270 */
[----:B0-----:R-:W-:Y:S01]  /*14330*/  VIADD R15, R11, UR8 ;  /* 0x000000080b0f7c36 */ /* 0x001fe20008000000 */
[----:B------:R-:W-:Y:S02]  /*14340*/  MOV R14, R10 ;  /* 0x0000000a000e7202 */ /* 0x000fe40000000f00 */
[----:B------:R-:W-:Y:S01]  /*14350*/  ISETP.GT.AND P5, PT, R0, 0x71, P3 ;  /* 0x000000710000780c */ /* 0x000fe20001fa4270 */
[----:B------:R-:W-:-:S02]  /*14360*/  IMAD.U32 R23, RZ, RZ, UR26 ;  /* 0x0000001aff177e24 */ /* 0x000fc4000f8e00ff */
[----:B------:R0:W-:Y:S01]  /*14370*/  @P6 STG.E desc[UR16][R14.64], R21 ;  /* 0x000000150e006986 */ /* 0x0001e2000c101910 */
[----:B------:R-:W-:Y:S01]  /*14380*/  ISETP.GT.AND P6, PT, R0, 0x78, P1 ;  /* 0x000000780000780c */ /* 0x000fe20000fc4270 */
[----:B-1----:R-:W-:Y:S01]  /*14390*/  FMUL R13, R221, UR18 ;  /* 0x00000012dd0d7c20 */ /* 0x002fe20008400000 */
[----:B------:R-:W-:Y:S01]  /*143a0*/  FMUL R17, R220, UR18 ;  /* 0x00000012dc117c20 */ /* 0x000fe20008400000 */
[----:B------:R-:W-:Y:S01]  /*143b0*/  FMUL R19, R219, UR18 ;  /* 0x00000012db137c20 */ /* 0x000fe20008400000 */
[----:B------:R-:W-:Y:S02]  /*143c0*/  IMAD.WIDE.U32 R6, R23, 0x1c, R8 ;  /* 0x0000001c17067825 */ /* 0x000fe400078e0008 */
[----:B------:R-:W-:Y:S02]  /*143d0*/  @P2 STG.E desc[UR16][R8.64], R13 ;  /* 0x0000000d08002986 */ /* 0x000fe4000c101910 */
[----:B------:R-:W-:Y:S01]  /*143e0*/  FMUL R23, R218, UR18 ;  /* 0x00000012da177c20 */ /* 0x000fe20008400000 */
[----:B------:R-:W-:Y:S01]  /*143f0*/  VIADD R7, R7, UR8 ;  /* 0x0000000807077c36 */ /* 0x000fe20008000000 */
[----:B------:R-:W-:Y:S01]  /*14400*/  @P4 STG.E desc[UR16][R14.64+0x20], R17 ;  /* 0x000020110e004986 */ /* 0x000fe2000c101910 */
[----:B------:R-:W-:-:S03]  /*14410*/  ISETP.GT.AND P2, PT, R0, 0x79, P1 ;  /* 0x000000790000780c */ /* 0x000fc60000f44270 */
[----:B------:R1:W-:Y:S01]  /*14420*/  @P5 STG.E desc[UR16][R8.64+0x20], R19 ;  /* 0x0000201308005986 */ /* 0x0003e2000c101910 */
[----:B------:R-:W-:Y:S02]  /*14430*/  IADD3 R10, P5, R8, UR9, RZ ;  /* 0x00000009080a7c10 */ /* 0x000fe4000ffbe0ff */
[C---:B------:R-:W-:Y:S01]  /*14440*/  ISETP.GT.AND P4, PT, R0.reuse, 0x78, P3 ;  /* 0x000000780000780c */ /* 0x040fe20001f84270 */
[----:B------:R-:W-:Y:S01]  /*14450*/  @P6 STG.E desc[UR16][R6.64], R23 ;  /* 0x0000001706006986 */ /* 0x000fe2000c101910 */
[----:B------:R-:W-:Y:S02]  /*14460*/  IADD3.X R11, R9, UR27, RZ, P5, !PT ;  /* 0x0000001b090b7c10 */ /* 0x000fe4000affe4ff */
[C---:B------:R-:W-:Y:S02]  /*14470*/  ISETP.GT.AND P6, PT, R0.reuse, 0x79, P3 ;  /* 0x000000790000780c */ /* 0x040fe40001fc4270 */
[----:B------:R-:W-:Y:S01]  /*14480*/  ISETP.GT.AND P5, PT, R0, 0x80, P1 ;  /* 0x000000800000780c */ /* 0x000fe20000fa4270 */
[----:B0-----:R-:W-:Y:S01]  /*14490*/  FMUL R21, R217, UR18 ;  /* 0x00000012d9157c20 */ /* 0x001fe20008400000 */
[----:B-1----:R-:W-:-:S04]  /*144a0*/  IMAD.WIDE.U32 R8, R153, 0x1c, R10 ;  /* 0x0000001c99087825 */ /* 0x002fc800078e000a */
[----:B------:R-:W-:Y:S01]  /*144b0*/  FMUL R17, R216, UR18 ;  /* 0x00000012d8117c20 */ /* 0x000fe20008400000 */
[----:B------:R-:W-:Y:S01]  /*144c0*/  FMUL R19, R215, UR18 ;  /* 0x00000012d7137c20 */ /* 0x000fe20008400000 */
[----:B------:R-:W-:Y:S02]  /*144d0*/  VIADD R15, R9, UR8 ;  /* 0x00000008090f7c36 */ /* 0x000fe40008000000 */
[----:B------:R-:W-:Y:S01]  /*144e0*/  FMUL R9, R214, UR18 ;  /* 0x00000012d6097c20 */ /* 0x000fe20008400000 */
[----:B------:R-:W-:Y:S01]  /*144f0*/  IMAD.MOV.U32 R14, RZ, RZ, R8 ;  /* 0x000000ffff0e7224 */ /* 0x000fe200078e0008 */
[----:B------:R-:W-:Y:S01]  /*14500*/  @P2 STG.E desc[UR16][R10.64], R21 ;  /* 0x000000150a002986 */ /* 0x000fe2000c101910 */
[----:B------:R-:W-:-:S03]  /*14510*/  IADD3 R12, P2, R10, UR9, RZ ;  /* 0x000000090a0c7c10 */ /* 0x000fc6000ff5e0ff */
[----:B------:R0:W-:Y:S01]  /*14520*/  @P4 STG.E desc[UR16][R6.64+0x20], R17 ;  /* 0x0000201106004986 */ /* 0x0001e2000c101910 */
[----:B------:R-:W-:-:S03]  /*14530*/  ISETP.GT.AND P4, PT, R0, 0x81, P1 ;  /* 0x000000810000780c */ /* 0x000fc60000f84270 */
[----:B------:R1:W-:Y:S01]  /*14540*/  @P6 STG.E desc[UR16][R10.64+0x20], R19 ;  /* 0x000020130a006986 */ /* 0x0003e2000c101910 */
[C---:B------:R-:W-:Y:S02]  /*14550*/  ISETP.GT.AND P6, PT, R0.reuse, 0x80, P3 ;  /* 0x000000800000780c */ /* 0x040fe40001fc4270 */
[----:B------:R-:W-:Y:S01]  /*14560*/  IADD3.X R13, R11, UR27, RZ, P2, !PT ;  /* 0x0000001b0b0d7c10 */ /* 0x000fe200097fe4ff */
[----:B------:R2:W-:Y:S01]  /*14570*/  @P5 STG.E desc[UR16][R14.64], R9 ;  /* 0x000000090e005986 */ /* 0x0005e2000c101910 */
[C---:B------:R-:W-:Y:S02]  /*14580*/  ISETP.GT.AND P5, PT, R0.reuse, 0x81, P3 ;  /* 0x000000810000780c */ /* 0x040fe40001fa4270 */
[----:B------:R-:W-:Y:S02]  /*14590*/  ISETP.GT.AND P2, PT, R0, 0x88, P1 ;  /* 0x000000880000780c */ /* 0x000fe40000f44270 */
[----:B0-----:R-:W-:Y:S01]  /*145a0*/  MOV R7, UR26 ;  /* 0x0000001a00077c02 */ /* 0x001fe20008000f00 */
[----:B------:R-:W-:Y:S01]  /*145b0*/  FMUL R21, R213, UR18 ;  /* 0x00000012d5157c20 */ /* 0x000fe20008400000 */
[----:B-1----:R-:W-:-:S03]  /*145c0*/  FMUL R11, R212, UR18 ;  /* 0x00000012d40b7c20 */ /* 0x002fc60008400000 */
[----:B------:R-:W-:-:S04]  /*145d0*/  IMAD.WIDE.U32 R6, R7, 0x1c, R12 ;  /* 0x0000001c07067825 */ /* 0x000fc800078e000c */
[----:B------:R-:W-:Y:S01]  /*145e0*/  FMUL R19, R211, UR18 ;  /* 0x00000012d3137c20 */ /* 0x000fe20008400000 */
[----:B------:R-:W-:Y:S01]  /*145f0*/  FMUL R23, R210, UR18 ;  /* 0x00000012d2177c20 */ /* 0x000fe20008400000 */
[----:B------:R-:W-:Y:S01]  /*14600*/  @P4 STG.E desc[UR16][R12.64], R21 ;  /* 0x000000150c004986 */ /* 0x000fe2000c101910 */
[----:B------:R-:W-:Y:S02]  /*14610*/  VIADD R17, R7, UR8 ;  /* 0x0000000807117c36 */ /* 0x000fe40008000000 */
[----:B------:R-:W-:Y:S01]  /*14620*/  IMAD.MOV.U32 R16, RZ, RZ, R6 ;  /* 0x000000ffff107224 */ /* 0x000fe200078e0006 */
[----:B------:R-:W-:Y:S01]  /*14630*/  ISETP.GT.AND P4, PT, R0, 0x89, P1 ;  /* 0x000000890000780c */ /* 0x000fe20000f84270 */
[----:B------:R0:W-:Y:S01]  /*14640*/  @P6 STG.E desc[UR16][R14.64+0x20], R11 ;  /* 0x0000200b0e006986 */ /* 0x0001e2000c101910 */
[----:B------:R-:W-:-:S03]  /*14650*/  IADD3 R8, P6, R12, UR9, RZ ;  /* 0x000000090c087c10 */ /* 0x000fc6000ffde0ff */
[----:B------:R1:W-:Y:S01]  /*14660*/  @P5 STG.E desc[UR16][R12.64+0x20], R19 ;  /* 0x000020130c005986 */ /* 0x0003e2000c101910 */
[----:B------:R-:W-:-:S03]  /*14670*/  ISETP.GT.AND P5, PT, R0, 0x88, P3 ;  /* 0x000000880000780c */ /* 0x000fc60001fa4270 */
[----:B------:R3:W-:Y:S01]  /*14680*/  @P2 STG.E desc[UR16][R16.64], R23 ;  /* 0x0000001710002986 */ /* 0x0007e2000c101910 */
[----:B------:R-:W-:Y:S02]  /*14690*/  ISETP.GT.AND P2, PT, R0, 0x89, P3 ;  /* 0x000000890000780c */ /* 0x000fe40001f44270 */
[----:B--2---:R-:W-:Y:S01]  /*146a0*/  IADD3.X R9, R13, UR27, RZ, P6, !PT ;  /* 0x0000001b0d097c10 */ /* 0x004fe2000b7fe4ff */
[----:B0-----:R-:W-:Y:S01]  /*146b0*/  FMUL R15, R209, UR18 ;  /* 0x00000012d10f7c20 */ /* 0x001fe20008400000 */
[----:B------:R-:W-:Y:S01]  /*146c0*/  FMUL R21, R208, UR18 ;  /* 0x00000012d0157c20 */ /* 0x000fe20008400000 */
[----:B------:R-:W-:Y:S01]  /*146d0*/  IMAD.U32 R7, RZ, RZ, UR26 ;  /* 0x0000001aff077e24 */ /* 0x000fe2000f8e00ff */
[----:B------:R-:W-:Y:S01]  /*146e0*/  ISETP.GT.AND P6, PT, R0, 0x90, P1 ;  /* 0x000000900000780c */ /* 0x000fe20000fc4270 */
[----:B-1----:R-:W-:Y:S01]  /*146f0*/  FMUL R19, R207, UR18 ;  /* 0x00000012cf137c20 */ /* 0x002fe20008400000 */
[----:B------:R0:W-:Y:S01]  /*14700*/  @P4 STG.E desc[UR16][R8.64], R15 ;  /* 0x0000000f08004986 */ /* 0x0001e2000c101910 */
[----:B------:R-:W-:Y:S01]  /*14710*/  IADD3 R10, P4, R8, UR9, RZ ;  /* 0x00000009080a7c10 */ /* 0x000fe2000ff9e0ff */
[----:B------:R-:W-:-:S02]  /*14720*/  IMAD.WIDE.U32 R6, R7, 0x1c, R8 ;  /* 0x0000001c07067825 */ /* 0x000fc400078e0008 */
[----:B------:R1:W-:Y:S01]  /*14730*/  @P5 STG.E desc[UR16][R16.64+0x20], R21 ;  /* 0x0000201510005986 */ /* 0x0003e2000c101910 */
[----:B------:R-:W-:-:S03]  /*14740*/  IADD3.X R11, R9, UR27, RZ, P4, !PT ;  /* 0x0000001b090b7c10 */ /* 0x000fc6000a7fe4ff */
[----:B------:R2:W-:Y:S01]  /*14750*/  @P2 STG.E desc[UR16][R8.64+0x20], R19 ;  /* 0x0000201308002986 */ /* 0x0005e2000c101910 */
[----:B------:R-:W-:Y:S01]  /*14760*/  ISETP.GT.AND P2, PT, R0, 0x91, P1 ;  /* 0x000000910000780c */ /* 0x000fe20000f44270 */
[----:B---3--:R-:W-:Y:S01]  /*14770*/  FMUL R23, R206, UR18 ;  /* 0x00000012ce177c20 */ /* 0x008fe20008400000 */
[C---:B------:R-:W-:Y:S01]  /*14780*/  ISETP.GT.AND P4, PT, R0.reuse, 0x90, P3 ;  /* 0x000000900000780c */ /* 0x040fe20001f84270 */
[----:B0-----:R-:W-:Y:S01]  /*14790*/  VIADD R15, R7, UR8 ;  /* 0x00000008070f7c36 */ /* 0x001fe20008000000 */
[----:B------:R-:W-:Y:S01]  /*147a0*/  ISETP.GT.AND P5, PT, R0, 0x91, P3 ;  /* 0x000000910000780c */ /* 0x000fe20001fa4270 */
[----:B------:R-:W-:Y:S01]  /*147b0*/  IMAD.MOV.U32 R14, RZ, RZ, R6 ;  /* 0x000000ffff0e7224 */ /* 0x000fe200078e0006 */
[----:B------:R-:W-:Y:S01]  /*147c0*/  MOV R13, UR26 ;  /* 0x0000001a000d7c02 */ /* 0x000fe20008000f00 */
[----:B-1----:R-:W-:-:S03]  /*147d0*/  FMUL R17, R204, UR18 ;  /* 0x00000012cc117c20 */ /* 0x002fc60008400000 */
[----:B------:R-:W-:Y:S01]  /*147e0*/  @P6 STG.E desc[UR16][R14.64], R23 ;  /* 0x000000170e006986 */ /* 0x000fe2000c101910 */
[----:B------:R-:W-:Y:S01]  /*147f0*/  ISETP.GT.AND P6, PT, R0, 0x98, P1 ;  /* 0x000000980000780c */ /* 0x000fe20000fc4270 */
[----:B--2---:R-:W-:Y:S01]  /*14800*/  FMUL R9, R205, UR18 ;  /* 0x00000012cd097c20 */ /* 0x004fe20008400000 */
[----:B------:R-:W-:Y:S01]  /*14810*/  FMUL R19, R203, UR18 ;  /* 0x00000012cb137c20 */ /* 0x000fe20008400000 */
[----:B------:R-:W-:-:S03]  /*14820*/  IMAD.WIDE.U32 R12, R13, 0x1c, R10 ;  /* 0x0000001c0d0c7825 */ /* 0x000fc600078e000a */
[----:B------:R0:W-:Y:S01]  /*14830*/  @P2 STG.E desc[UR16][R10.64], R9 ;  /* 0x000000090a002986 */ /* 0x0001e2000c101910 */
[----:B------:R-:W-:Y:S02]  /*14840*/  VIADD R13, R13, UR8 ;  /* 0x000000080d0d7c36 */ /* 0x000fe40008000000 */
[----:B------:R-:W-:Y:S01]  /*14850*/  FMUL R21, R202, UR18 ;  /* 0x00000012ca157c20 */ /* 0x000fe20008400000 */
[----:B------:R1:W-:Y:S01]  /*14860*/  @P4 STG.E desc[UR16][R14.64+0x20], R17 ;  /* 0x000020110e004986 */ /* 0x0003e2000c101910 */
        /* <DEDUP_REMOVED lines=8> */
[----:B0-----:R-:W-:-:S04]  /*148f0*/  IMAD.WIDE.U32 R8, R153, 0x1c, R6 ;  /* 0x0000001c99087825 */ /* 0x001fc800078e0006 */
[----:B------:R-:W-:Y:S01]  /*14900*/  FMUL R23, R201, UR18 ;  /* 0x00000012c9177c20 */ /* 0x000fe20008400000 */
[----:B-1----:R-:W-:Y:S01]  /*14910*/  FMUL R17, R200, UR18 ;  /* 0x00000012c8117c20 */ /* 0x002fe20008400000 */
[----:B--2---:R-:W-:Y:S01]  /*14920*/  FMUL R19, R199, UR18 ;  /* 0x00000012c7137c20 */ /* 0x004fe20008400000 */
[----:B------:R-:W-:Y:S01]  /*14930*/  IMAD.MOV.U32 R14, RZ, RZ, R8 ;  /* 0x000000ffff0e7224 */ /* 0x000fe200078e0008 */
[----:B------:R-:W-:Y:S01]  /*14940*/  IADD3 R15, R9, UR8, RZ ;  /* 0x00000008090f7c10 */ /* 0x000fe2000fffe0ff */
[----:B------:R-:W-:Y:S01]  /*14950*/  @P2 STG.E desc[UR16][R6.64], R23 ;  /* 0x0000001706002986 */ /* 0x000fe2000c101910 */
[----:B------:R-:W-:Y:S01]  /*14960*/  FMUL R9, R198, UR18 ;  /* 0x00000012c6097c20 */ /* 0x000fe20008400000 */
[----:B------:R-:W-:Y:S02]  /*14970*/  IADD3 R10, P2, R6, UR9, RZ ;  /* 0x00000009060a7c10 */ /* 0x000fe4000ff5e0ff */
[----:B------:R0:W-:Y:S01]  /*14980*/  @P4 STG.E desc[UR16][R12.64+0x20], R17 ;  /* 0x000020110c004986 */ /* 0x0001e2000c101910 */
[----:B------:R-:W-:-:S02]  /*14990*/  ISETP.GT.AND P4, PT, R0, 0xa1, P1 ;  /* 0x000000a10000780c */ /* 0x000fc40000f84270 */
        /* <DEDUP_REMOVED lines=8> */
[----:B-1----:R-:W-:-:S04]  /*14a20*/  IMAD.WIDE.U32 R6, R13, 0x1c, R10 ;  /* 0x0000001c0d067825 */ /* 0x002fc800078e000a */
[----:B------:R-:W-:Y:S01]  /*14a30*/  FMUL R19, R196, UR18 ;  /* 0x00000012c4137c20 */ /* 0x000fe20008400000 */
[----:B------:R-:W-:Y:S01]  /*14a40*/  FMUL R21, R195, UR18 ;  /* 0x00000012c3157c20 */ /* 0x000fe20008400000 */
[----:B------:R-:W-:Y:S01]  /*14a50*/  FMUL R23, R194, UR18 ;  /* 0x00000012c2177c20 */ /* 0x000fe20008400000 */
[----:B------:R-:W-:Y:S01]  /*14a60*/  VIADD R13, R7, UR8 ;  /* 0x00000008070d7c36 */ /* 0x000fe20008000000 */
[----:B------:R-:W-:Y:S01]  /*14a70*/  MOV R12, R6 ;  /* 0x00000006000c7202 */ /* 0x000fe20000000f00 */
[----:B------:R-:W-:Y:S01]  /*14a80*/  @P4 STG.E desc[UR16][R10.64], R17 ;  /* 0x000000110a004986 */ /* 0x000fe2000c101910 */
[----:B------:R-:W-:-:S03]  /*14a90*/  ISETP.GT.AND P4, PT, R0, 0xa9, P1 ;  /* 0x000000a90000780c */ /* 0x000fc60000f84270 */
[----:B------:R0:W-:Y:S01]  /*14aa0*/  @P6 STG.E desc[UR16][R14.64+0x20], R19 ;  /* 0x000020130e006986 */ /* 0x0001e2000c101910 */
[----:B------:R-:W-:-:S03]  /*14ab0*/  IADD3 R8, P6, R10, UR9, RZ ;  /* 0x000000090a087c10 */ /* 0x000fc6000ffde0ff */
[----:B------:R1:W-:Y:S01]  /*14ac0*/  @P5 STG.E desc[UR16][R10.64+0x20], R21 ;  /* 0x000020150a005986 */ /* 0x0003e2000c101910 */
[----:B------:R-:W-:-:S03]  /*14ad0*/  ISETP.GT.AND P5, PT, R0, 0xa8, P3 ;  /* 0x000000a80000780c */ /* 0x000fc60001fa4270 */
[----:B------:R-:W-:Y:S01]  /*14ae0*/  @P2 STG.E desc[UR16][R12.64], R23 ;  /* 0x000000170c002986 */ /* 0x000fe2000c101910 */
[----:B------:R-:W-:Y:S02]  /*14af0*/  ISETP.GT.AND P2, PT, R0, 0xa9, P3 ;  /* 0x000000a90000780c */ /* 0x000fe40001f44270 */
[----:B--2---:R-:W-:Y:S01]  /*14b00*/  IADD3.X R9, R11, UR27, RZ, P6, !PT ;  /* 0x0000001b0b097c10 */ /* 0x004fe2000b7fe4ff */
[----:B0-----:R-:W-:Y:S01]  /*14b10*/  FMUL R15, R193, UR18 ;  /* 0x00000012c10f7c20 */ /* 0x001fe20008400000 */
[----:B------:R-:W-:Y:S02]  /*14b20*/  IMAD.U32 R7, RZ, RZ, UR26 ;  /* 0x0000001aff077e24 */ /* 0x000fe4000f8e00ff */
[----:B------:R-:W-:Y:S01]  /*14b30*/  FMUL R17, R192, UR18 ;  /* 0x00000012c0117c20 */ /* 0x000fe20008400000 */
[----:B------:R-:W-:Y:S01]  /*14b40*/  ISETP.GT.AND P6, PT, R0, 0xb0, P1 ;  /* 0x000000b00000780c */ /* 0x000fe20000fc4270 */
[----:B------:R-:W-:Y:S01]  /*14b50*/  FMUL R19, R191, UR18 ;  /* 0x00000012bf137c20 */ /* 0x000fe20008400000 */
[----:B------:R0:W-:Y:S01]  /*14b60*/  @P4 STG.E desc[UR16][R8.64], R15 ;  /* 0x0000000f08004986 */ /* 0x0001e2000c101910 */
[----:B-1----:R-:W-:Y:S01]  /*14b70*/  IADD3 R10, P4, R8, UR9, RZ ;  /* 0x00000009080a7c10 */ /* 0x002fe2000ff9e0ff */
[----:B------:R-:W-:-:S02]  /*14b80*/  IMAD.WIDE.U32 R6, R7, 0x1c, R8 ;  /* 0x0000001c07067825 */ /* 0x000fc400078e0008 */
[----:B------:R-:W-:Y:S01]  /*14b90*/  @P5 STG.E desc[UR16][R12.64+0x20], R17 ;  /* 0x000020110c005986 */ /* 0x000fe2000c101910 */
[----:B------:R-:W-:Y:S01]  /*14ba0*/  IADD3.X R11, R9, UR27, RZ, P4, !PT ;  /* 0x0000001b090b7c10 */ /* 0x000fe2000a7fe4ff */
[----:B------:R-:W-:Y:S02]  /*14bb0*/  FMUL R21, R190, UR18 ;  /* 0x00000012be157c20 */ /* 0x000fe40008400000 */
[----:B------:R1:W-:Y:S01]  /*14bc0*/  @P2 STG.E desc[UR16][R8.64+0x20], R19 ;  /* 0x0000201308002986 */ /* 0x0003e2000c101910 */
[C---:B------:R-:W-:Y:S02]  /*14bd0*/  ISETP.GT.AND P2, PT, R0.reuse, 0xb1, P1 ;  /* 0x000000b10000780c */ /* 0x040fe40000f44270 */
[C---:B------:R-:W-:Y:S01]  /*14be0*/  ISETP.GT.AND P4, PT, R0.reuse, 0xb0, P3 ;  /* 0x000000b00000780c */ /* 0x040fe20001f84270 */
[----:B0-----:R-:W-:Y:S01]  /*14bf0*/  VIADD R15, R7, UR8 ;  /* 0x00000008070f7c36 */ /* 0x001fe20008000000 */
[----:B------:R-:W-:Y:S02]  /*14c00*/  MOV R14, R6 ;  /* 0x00000006000e7202 */ /* 0x000fe40000000f00 */
[----:B------:R-:W-:Y:S01]  /*14c10*/  ISETP.GT.AND P5, PT, R0, 0xb1, P3 ;  /* 0x000000b10000780c */ /* 0x000fe20001fa4270 */
[----:B------:R-:W-:-:S02]  /*14c20*/  IMAD.U32 R23, RZ, RZ, UR26 ;  /* 0x0000001aff177e24 */ /* 0x000fc4000f8e00ff */
[----:B------:R-:W-:Y:S01]  /*14c30*/  @P6 STG.E desc[UR16][R14.64], R21 ;  /* 0x000000150e006986 */ /* 0x000fe2000c101910 */
[----:B------:R-:W-:Y:S01]  /*14c40*/  ISETP.GT.AND P6, PT, R0, 0xb8, P1 ;  /* 0x000000b80000780c */ /* 0x000fe20000fc4270 */
[----:B-1----:R-:W-:Y:S01]  /*14c50*/  FMUL R9, R189, UR18 ;  /* 0x00000012bd097c20 */ /* 0x002fe20008400000 */
[----:B------:R-:W-:Y:S01]  /*14c60*/  FMUL R17, R188, UR18 ;  /* 0x00000012bc117c20 */ /* 0x000fe20008400000 */
[----:B------:R-:W-:Y:S01]  /*14c70*/  FMUL R19, R187, UR18 ;  /* 0x00000012bb137c20 */ /* 0x000fe20008400000 */
[----:B------:R-:W-:Y:S02]  /*14c80*/  IMAD.WIDE.U32 R12, R23, 0x1c, R10 ;  /* 0x0000001c170c7825 */ /* 0x000fe400078e000a */
[----:B------:R0:W-:Y:S02]  /*14c90*/  @P2 STG.E desc[UR16][R10.64], R9 ;  /* 0x000000090a002986 */ /* 0x0001e4000c101910 */
[----:B------:R-:W-:Y:S01]  /*14ca0*/  FMUL R23, R186, UR18 ;  /* 0x00000012ba177c20 */ /* 0x000fe20008400000 */
[----:B------:R-:W-:Y:S01]  /*14cb0*/  VIADD R13, R13, UR8 ;  /* 0x000000080d0d7c36 */ /* 0x000fe20008000000 */
        /* <DEDUP_REMOVED lines=28> */
[----:B------:R-:W-:Y:S01]  /*14e80*/  FMUL R21, R179, UR18 ;  /* 0x00000012b3157c20 */ /* 0x000fe20008400000 */
[----:B-1----:R-:W-:-:S02]  /*14e90*/  FMUL R19, R180, UR18 ;  /* 0x00000012b4137c20 */ /* 0x002fc40008400000 */
[----:B------:R-:W-:-:S04]  /*14ea0*/  IMAD.WIDE.U32 R6, R13, 0x1c, R10 ;  /* 0x0000001c0d067825 */ /* 0x000fc800078e000a */
        /* <DEDUP_REMOVED lines=13> */
[----:B------:R-:W-:Y:S01]  /*14f80*/  FMUL R17, R176, UR18 ;  /* 0x00000012b0117c20 */ /* 0x000fe20008400000 */
[----:B------:R-:W-:Y:S02]  /*14f90*/  IMAD.U32 R7, RZ, RZ, UR26 ;  /* 0x0000001aff077e24 */ /* 0x000fe4000f8e00ff */
[----:B------:R-:W-:Y:S01]  /*14fa0*/  FMUL R19, R175, UR18 ;  /* 0x00000012af137c20 */ /* 0x000fe20008400000 */
[----:B------:R-:W-:Y:S01]  /*14fb0*/  ISETP.GT.AND P6, PT, R0, 0xd0, P1 ;  /* 0x000000d00000780c */ /* 0x000fe20000fc4270 */
[----:B------:R0:W-:Y:S01]  /*14fc0*/  @P4 STG.E desc[UR16][R8.64], R15 ;  /* 0x0000000f08004986 */ /* 0x0001e2000c101910 */
[----:B-1----:R-:W-:Y:S01]  /*14fd0*/  IADD3 R10, P4, R8, UR9, RZ ;  /* 0x00000009080a7c10 */ /* 0x002fe2000ff9e0ff */
[----:B------:R-:W-:-:S02]  /*14fe0*/  IMAD.WIDE.U32 R6, R7, 0x1c, R8 ;  /* 0x0000001c07067825 */ /* 0x000fc400078e0008 */
[----:B------:R1:W-:Y:S01]  /*14ff0*/  @P5 STG.E desc[UR16][R12.64+0x20], R17 ;  /* 0x000020110c005986 */ /* 0x0003e2000c101910 */
[----:B------:R-:W-:-:S03]  /*15000*/  IADD3.X R11, R9, UR27, RZ, P4, !PT ;  /* 0x0000001b090b7c10 */ /* 0x000fc6000a7fe4ff */
[----:B------:R2:W-:Y:S01]  /*15010*/  @P2 STG.E desc[UR16][R8.64+0x20], R19 ;  /* 0x0000201308002986 */ /* 0x0005e2000c101910 */
[----:B------:R-:W-:Y:S01]  /*15020*/  ISETP.GT.AND P2, PT, R0, 0xd1, P1 ;  /* 0x000000d10000780c */ /* 0x000fe20000f44270 */
[----:B------:R-:W-:Y:S01]  /*15030*/  FMUL R21, R174, UR18 ;  /* 0x00000012ae157c20 */ /* 0x000fe20008400000 */
        /* <DEDUP_REMOVED lines=14> */
[----:B------:R1:W-:Y:S04]  /*15120*/  @P4 STG.E desc[UR16][R14.64+0x20], R17 ;  /* 0x000020110e004986 */ /* 0x0003e8000c101910 */
[----:B------:R2:W-:Y:S01]  /*15130*/  @P5 STG.E desc[UR16][R10.64+0x20], R19 ;  /* 0x000020130a005986 */ /* 0x0005e2000c101910 */
[----:B------:R-:W-:Y:S02]  /*15140*/  IADD3 R6, P5, R10, UR9, RZ ;  /* 0x000000090a067c10 */ /* 0x000fe4000ffbe0ff */
[----:B------:R-:W-:Y:S01]  /*15150*/  ISETP.GT.AND P2, PT, R0, 0xd9, P1 ;  /* 0x000000d90000780c */ /* 0x000fe20000f44270 */
[----:B------:R-:W-:Y:S01]  /*15160*/  @P6 STG.E desc[UR16][R12.64], R23 ;  /* 0x000000170c006986 */ /* 0x000fe2000c101910 */
[----:B------:R-:W-:-:S02]  /*15170*/  IADD3.X R7, R11, UR27, RZ, P5, !PT ;  /* 0x0000001b0b077c10 */ /* 0x000fc4000affe4ff */
[C---:B------:R-:W-:Y:S02]  /*15180*/  ISETP.GT.AND P4, PT, R0.reuse, 0xd8, P3 ;  /* 0x000000d80000780c */ /* 0x040fe40001f84270 */
        /* <DEDUP_REMOVED lines=8> */
[----:B------:R-:W-:Y:S01]  /*15210*/  FMUL R9, R166, UR18 ;  /* 0x00000012a6097c20 */ /* 0x000fe20008400000 */
[----:B------:R-:W-:Y:S01]  /*15220*/  @P2 STG.E desc[UR16][R6.64], R21 ;  /* 0x0000001506002986 */ /* 0x000fe2000c101910 */
[----:B------:R-:W-:-:S03]  /*15230*/  ISETP.GT.AND P2, PT, R0, 0xe1, P1 ;  /* 0x000000e10000780c */ /* 0x000fc60000f44270 */
[----:B------:R0:W-:Y:S01]  /*15240*/  @P4 STG.E desc[UR16][R12.64+0x20], R17 ;  /* 0x000020110c004986 */ /* 0x0001e2000c101910 */
[----:B------:R-:W-:-:S03]  /*15250*/  IADD3 R10, P4, R6, UR9, RZ ;  /* 0x00000009060a7c10 */ /* 0x000fc6000ff9e0ff */
[----:B------:R1:W-:Y:S01]  /*15260*/  @P6 STG.E desc[UR16][R6.64+0x20], R19 ;  /* 0x0000201306006986 */ /* 0x0003e2000c101910 */
[----:B------:R-:W-:-:S03]  /*15270*/  ISETP.GT.AND P6, PT, R0, 0xe0, P3 ;  /* 0x000000e00000780c */ /* 0x000fc60001fc4270 */
[----:B------:R-:W-:Y:S01]  /*15280*/  @P5 STG.E desc[UR16][R14.64], R9 ;  /* 0x000000090e005986 */ /* 0x000fe2000c101910 */
[C---:B------:R-:W-:Y:S02]  /*15290*/  ISETP.GT.AND P5, PT, R0.reuse, 0xe1, P3 ;  /* 0x000000e10000780c */ /* 0x040fe40001fa4270 */
[----:B------:R-:W-:Y:S01]  /*152a0*/  IADD3.X R11, R7, UR27, RZ, P4, !PT ;  /* 0x0000001b070b7c10 */ /* 0x000fe2000a7fe4ff */
[----:B0-----:R-:W-:Y:S01]  /*152b0*/  IMAD.U32 R13, RZ, RZ, UR26 ;  /* 0x0000001aff0d7e24 */ /* 0x001fe2000f8e00ff */
[----:B------:R-:W-:Y:S01]  /*152c0*/  ISETP.GT.AND P4, PT, R0, 0xe8, P1 ;  /* 0x000000e80000780c */ /* 0x000fe20000f84270 */
[----:B------:R-:W-:Y:S01]  /*152d0*/  FMUL R17, R165, UR18 ;  /* 0x00000012a5117c20 */ /* 0x000fe20008400000 */
[----:B------:R-:W-:Y:S01]  /*152e0*/  FMUL R21, R163, UR18 ;  /* 0x00000012a3157c20 */ /* 0x000fe20008400000 */
[----:B-1----:R-:W-:Y:S01]  /*152f0*/  FMUL R19, R164, UR18 ;  /* 0x00000012a4137c20 */ /* 0x002fe20008400000 */
[----:B------:R-:W-:-:S04]  /*15300*/  IMAD.WIDE.U32 R6, R13, 0x1c, R10 ;  /* 0x0000001c0d067825 */ /* 0x000fc800078e000a */
[----:B------:R-:W-:Y:S01]  /*15310*/  FMUL R23, R162, UR18 ;  /* 0x00000012a2177c20 */ /* 0x000fe20008400000 */
[----:B------:R0:W-:Y:S01]  /*15320*/  @P2 STG.E desc[UR16][R10.64], R17 ;  /* 0x000000110a002986 */ /* 0x0001e2000c101910 */
[C---:B------:R-:W-:Y:S01]  /*15330*/  ISETP.GT.AND P2, PT, R0.reuse, 0xe9, P1 ;  /* 0x000000e90000780c */ /* 0x040fe20000f44270 */
[----:B------:R-:W-:Y:S01]  /*15340*/  VIADD R13, R7, UR8 ;  /* 0x00000008070d7c36 */ /* 0x000fe20008000000 */
[----:B------:R-:W-:Y:S01]  /*15350*/  MOV R12, R6 ;  /* 0x00000006000c7202 */ /* 0x000fe20000000f00 */
[----:B------:R1:W-:Y:S04]  /*15360*/  @P6 STG.E desc[UR16][R14.64+0x20], R19 ;  /* 0x000020130e006986 */ /* 0x0003e8000c101910 */
[----:B------:R2:W-:Y:S01]  /*15370*/  @P5 STG.E desc[UR16][R10.64+0x20], R21 ;  /* 0x000020150a005986 */ /* 0x0005e2000c101910 */
[----:B------:R-:W-:-:S02]  /*15380*/  ISETP.GT.AND P5, PT, R0, 0xe8, P3 ;  /* 0x000000e80000780c */ /* 0x000fc40001fa4270 */
[----:B------:R-:W-:Y:S01]  /*15390*/  IADD3 R8, P6, R10, UR9, RZ ;  /* 0x000000090a087c10 */ /* 0x000fe2000ffde0ff */
[----:B------:R-:W-:Y:S01]  /*153a0*/  @P4 STG.E desc[UR16][R12.64], R23 ;  /* 0x000000170c004986 */ /* 0x000fe2000c101910 */
[----:B------:R-:W-:Y:S01]  /*153b0*/  ISETP.GT.AND P4, PT, R0, 0xe9, P3 ;  /* 0x000000e90000780c */ /* 0x000fe20001f84270 */
[----:B0-----:R-:W-:Y:S01]  /*153c0*/  FMUL R17, R160, UR18 ;  /* 0x00000012a0117c20 */ /* 0x001fe20008400000 */
[----:B------:R-:W-:Y:S01]  /*153d0*/  IADD3.X R9, R11, UR27, RZ, P6, !PT ;  /* 0x0000001b0b097c10 */ /* 0x000fe2000b7fe4ff */
[----:B-1----:R-:W-:Y:S01]  /*153e0*/  FMUL R15, R161, UR18 ;  /* 0x00000012a10f7c20 */ /* 0x002fe20008400000 */
[----:B------:R-:W-:-:S04]  /*153f0*/  FMUL R19, R159, UR18 ;  /* 0x000000129f137c20 */ /* 0x000fc80008400000 */
[----:B------:R0:W-:Y:S04]  /*15400*/  @P2 STG.E desc[UR16][R8.64], R15 ;  /* 0x0000000f08002986 */ /* 0x0001e8000c101910 */
[----:B------:R1:W-:Y:S01]  /*15410*/  @P5 STG.E desc[UR16][R12.64+0x20], R17 ;  /* 0x000020110c005986 */ /* 0x0003e2000c101910 */
[----:B--2---:R-:W-:Y:S01]  /*15420*/  IADD3 R10, P5, R8, UR9, RZ ;  /* 0x00000009080a7c10 */ /* 0x004fe2000ffbe0ff */
[----:B------:R-:W-:Y:S01]  /*15430*/  IMAD.U32 R7, RZ, RZ, UR26 ;  /* 0x0000001aff077e24 */ /* 0x000fe2000f8e00ff */
[C---:B------:R-:W-:Y:S01]  /*15440*/  ISETP.GT.AND P2, PT, R0.reuse, 0xf0, P1 ;  /* 0x000000f00000780c */ /* 0x040fe20000f44270 */
[----:B------:R2:W-:Y:S01]  /*15450*/  @P4 STG.E desc[UR16][R8.64+0x20], R19 ;  /* 0x0000201308004986 */ /* 0x0005e2000c101910 */
[----:B------:R-:W-:Y:S02]  /*15460*/  ISETP.GT.AND P4, PT, R0, 0xf1, P1 ;  /* 0x000000f10000780c */ /* 0x000fe40000f84270 */
[----:B------:R-:W-:-:S02]  /*15470*/  IADD3.X R11, R9, UR27, RZ, P5, !PT ;  /* 0x0000001b090b7c10 */ /* 0x000fc4000affe4ff */
[C---:B------:R-:W-:Y:S01]  /*15480*/  ISETP.GT.AND P5, PT, R0.reuse, 0xf0, P3 ;  /* 0x000000f00000780c */ /* 0x040fe20001fa4270 */
[----:B------:R-:W-:Y:S01]  /*15490*/  IMAD.WIDE.U32 R6, R7, 0x1c, R8 ;  /* 0x0000001c07067825 */ /* 0x000fe200078e0008 */
[----:B------:R-:W-:-:S03]  /*154a0*/  ISETP.GT.AND P6, PT, R0, 0xf1, P3 ;  /* 0x000000f10000780c */ /* 0x000fc60001fc4270 */
[----:B0-----:R-:W-:Y:S02]  /*154b0*/  IMAD.U32 R15, RZ, RZ, UR26 ;  /* 0x0000001aff0f7e24 */ /* 0x001fe4000f8e00ff */
[----:B------:R-:W-:Y:S01]  /*154c0*/  FMUL R21, R158, UR18 ;  /* 0x000000129e157c20 */ /* 0x000fe20008400000 */
[----:B------:R-:W-:Y:S02]  /*154d0*/  VIADD R7, R7, UR8 ;  /* 0x0000000807077c36 */ /* 0x000fe40008000000 */
[----:B-1----:R-:W-:-:S04]  /*154e0*/  IMAD.WIDE.U32 R12, R15, 0x1c, R10 ;  /* 0x0000001c0f0c7825 */ /* 0x002fc800078e000a */
[----:B------:R-:W-:Y:S01]  /*154f0*/  FMUL R15, R157, UR18 ;  /* 0x000000129d0f7c20 */ /* 0x000fe20008400000 */
[----:B------:R-:W-:Y:S01]  /*15500*/  FMUL R17, R156, UR18 ;  /* 0x000000129c117c20 */ /* 0x000fe20008400000 */
[----:B--2---:R-:W-:Y:S01]  /*15510*/  FMUL R19, R155, UR18 ;  /* 0x000000129b137c20 */ /* 0x004fe20008400000 */
[----:B------:R-:W-:Y:S01]  /*15520*/  @P2 STG.E desc[UR16][R6.64], R21 ;  /* 0x0000001506002986 */ /* 0x000fe2000c101910 */
[----:B------:R-:W-:-:S03]  /*15530*/  ISETP.GT.AND P2, PT, R0, 0xf8, P1 ;  /* 0x000000f80000780c */ /* 0x000fc60000f44270 */
[----:B------:R0:W-:Y:S01]  /*15540*/  @P4 STG.E desc[UR16][R10.64], R15 ;  /* 0x0000000f0a004986 */ /* 0x0001e2000c101910 */
[----:B------:R-:W-:-:S03]  /*15550*/  ISETP.GT.AND P1, PT, R0, 0xf9, P1 ;  /* 0x000000f90000780c */ /* 0x000fc60000f24270 */
[----:B------:R-:W-:Y:S01]  /*15560*/  @P5 STG.E desc[UR16][R6.64+0x20], R17 ;  /* 0x0000201106005986 */ /* 0x000fe2000c101910 */
[----:B------:R-:W-:-:S03]  /*15570*/  ISETP.GT.AND P5, PT, R0, 0xf8, P3 ;  /* 0x000000f80000780c */ /* 0x000fc60001fa4270 */
[----:B------:R1:W-:Y:S01]  /*15580*/  @P6 STG.E desc[UR16][R10.64+0x20], R19 ;  /* 0x000020130a006986 */ /* 0x0003e2000c101910 */
[----:B------:R-:W-:Y:S02]  /*15590*/  IADD3 R8, P6, R10, UR9, RZ ;  /* 0x000000090a087c10 */ /* 0x000fe4000ffde0ff */
[----:B------:R-:W-:Y:S02]  /*155a0*/  ISETP.GT.AND P3, PT, R0, 0xf9, P3 ;  /* 0x000000f90000780c */ /* 0x000fe40001f64270 */
[----:B------:R-:W-:Y:S01]  /*155b0*/  ISETP.GT.AND P4, PT, R231, 0x80, PT ;  /* 0x00000080e700780c */ /* 0x000fe20003f84270 */
[----:B------:R-:W-:Y:S01]  /*155c0*/  FMUL R23, R154, UR18 ;  /* 0x000000129a177c20 */ /* 0x000fe20008400000 */
[----:B------:R-:W-:Y:S02]  /*155d0*/  IADD3.X R9, R11, UR27, RZ, P6, !PT ;  /* 0x0000001b0b097c10 */ /* 0x000fe4000b7fe4ff */
[----:B------:R-:W-:Y:S02]  /*155e0*/  IADD3 R13, R13, UR8, RZ ;  /* 0x000000080d0d7c10 */ /* 0x000fe4000fffe0ff */
[----:B------:R-:W-:Y:S01]  /*155f0*/  ISETP.GT.AND P6, PT, R0, RZ, P4 ;  /* 0x000000ff0000720c */ /* 0x000fe200027c4270 */
[----:B0-----:R-:W-:Y:S01]  /*15600*/  FMUL R15, R152, UR18 ;  /* 0x00000012980f7c20 */ /* 0x001fe20008400000 */
[----:B-1----:R-:W-:Y:S01]  /*15610*/  FMUL R11, R22, UR18 ;  /* 0x00000012160b7c20 */ /* 0x002fe20008400000 */
[----:B------:R-:W-:Y:S01]  /*15620*/  FMUL R17, R20, UR18 ;  /* 0x0000001214117c20 */ /* 0x000fe20008400000 */
[----:B------:R-:W-:Y:S01]  /*15630*/  @P2 STG.E desc[UR16][R12.64], R23 ;  /* 0x000000170c002986 */ /* 0x000fe2000c101910 */
[----:B------:R-:W-:Y:S01]  /*15640*/  ISETP.GT.AND P2, PT, R231, 0x88, PT ;  /* 0x00000088e700780c */ /* 0x000fe20003f44270 */
[----:B------:R-:W-:-:S02]  /*15650*/  FMUL R19, R24, UR18 ;  /* 0x0000001218137c20 */ /* 0x000fc40008400000 */
[----:B------:R-:W-:Y:S01]  /*15660*/  @P1 STG.E desc[UR16][R8.64], R15 ;  /* 0x0000000f08001986 */ /* 0x000fe2000c101910 */
[----:B------:R-:W-:-:S03]  /*15670*/  ISETP.GT.AND P1, PT, R0, 0x1, P2 ;  /* 0x000000010000780c */ /* 0x000fc60001724270 */
[----:B------:R-:W-:Y:S01]  /*15680*/  @P5 STG.E desc[UR16][R12.64+0x20], R11 ;  /* 0x0000200b0c005986 */ /* 0x000fe2000c101910 */
[----:B------:R-:W-:-:S03]  /*15690*/  ISETP.GT.AND P5, PT, R0, 0x1, P4 ;  /* 0x000000010000780c */ /* 0x000fc600027a4270 */
[----:B------:R0:W-:Y:S01]  /*156a0*/  @P3 STG.E desc[UR16][R8.64+0x20], R17 ;  /* 0x0000201108003986 */ /* 0x0001e2000c101910 */
[C---:B------:R-:W-:Y:S01]  /*156b0*/  ISETP.GT.AND P3, PT, R0.reuse, RZ, P2 ;  /* 0x000000ff0000720c */ /* 0x040fe20001764270 */
[----:B------:R-:W-:Y:S02]  /*156c0*/  IMAD.U32 R7, RZ, RZ, UR26 ;  /* 0x0000001aff077e24 */ /* 0x000fe4000f8e00ff */
[----:B------:R-:W-:Y:S01]  /*156d0*/  @P6 STG.E desc[UR16][R4.64+0x200], R19 ;  /* 0x0002001304006986 */ /* 0x000fe2000c101910 */
[----:B------:R-:W-:Y:S01]  /*156e0*/  ISETP.GT.AND P6, PT, R0, 0x8, P4 ;  /* 0x000000080000780c */ /* 0x000fe200027c4270 */
[----:B------:R-:W-:Y:S01]  /*156f0*/  FMUL R25, R25, UR18 ;  /* 0x0000001219197c20 */ /* 0x000fe20008400000 */
[----:B------:R-:W-:-:S04]  /*15700*/  IMAD.WIDE.U32 R6, R7, 0x1c, R2 ;  /* 0x0000001c07067825 */ /* 0x000fc800078e0002 */
[----:B------:R-:W-:Y:S01]  /*15710*/  FMUL R27, R27, UR18 ;  /* 0x000000121b1b7c20 */ /* 0x000fe20008400000 */
[----:B0-----:R-:W-:Y:S01]  /*15720*/  FMUL R9, R26, UR18 ;  /* 0x000000121a097c20 */ /* 0x001fe20008400000 */
[----:B------:R-:W-:Y:S01]  /*15730*/  VIADD R11, R7, UR8 ;  /* 0x00000008070b7c36 */ /* 0x000fe20008000000 */
[----:B------:R-:W-:Y:S01]  /*15740*/  @P5 STG.E desc[UR16][R2.64+0x200], R25 ;  /* 0x0002001902005986 */ /* 0x000fe2000c101910 */
[----:B------:R-:W-:Y:S02]  /*15750*/  IMAD.MOV.U32 R10, RZ, RZ, R6 ;  /* 0x000000ffff0a7224 */ /* 0x000fe400078e0006 */
[----:B------:R-:W-:Y:S01]  /*15760*/  FMUL R13, R28, UR18 ;  /* 0x000000121c0d7c20 */ /* 0x000fe20008400000 */
[----:B------:R-:W-:Y:S01]  /*15770*/  IADD3 R6, P5, R2, UR9, RZ ;  /* 0x0000000902067c10 */ /* 0x000fe2000ffbe0ff */
[----:B------:R-:W-:Y:S01]  /*15780*/  @P3 STG.E desc[UR16][R4.64+0x220], R9 ;  /* 0x0002200904003986 */ /* 0x000fe2000c101910 */
[----:B------:R-:W-:-:S03]  /*15790*/  ISETP.GT.AND P3, PT, R0, 0x8, P2 ;  /* 0x000000080000780c */ /* 0x000fc60001764270 */
[----:B------:R0:W-:Y:S01]  /*157a0*/  @P1 STG.E desc[UR16][R2.64+0x220], R27 ;  /* 0x0002201b02001986 */ /* 0x0001e2000c101910 */
[C---:B------:R-:W-:Y:S02]  /*157b0*/  ISETP.GT.AND P1, PT, R0.reuse, 0x9, P4 ;  /* 0x000000090000780c */ /* 0x040fe40002724270 */
[----:B------:R-:W-:Y:S01]  /*157c0*/  IADD3.X R7, R3, UR27, RZ, P5, !PT ;  /* 0x0000001b03077c10 */ /* 0x000fe2000affe4ff */
[----:B------:R1:W-:Y:S01]  /*157d0*/  @P6 STG.E desc[UR16][R10.64+0x200], R13 ;  /* 0x0002000d0a006986 */ /* 0x0003e2000c101910 */
[C---:B------:R-:W-:Y:S02]  /*157e0*/  ISETP.GT.AND P6, PT, R0.reuse, 0x9, P2 ;  /* 0x000000090000780c */ /* 0x040fe400017c4270 */
[----:B------:R-:W-:Y:S02]  /*157f0*/  MOV R17, UR26 ;  /* 0x0000001a00117c02 */ /* 0x000fe40008000f00 */
[----:B------:R-:W-:Y:S01]  /*15800*/  ISETP.GT.AND P5, PT, R0, 0x10, P4 ;  /* 0x000000100000780c */ /* 0x000fe200027a4270 */
[----:B------:R-:W-:-:S02]  /*15810*/  FMUL R29, R29, UR18 ;  /* 0x000000121d1d7c20 */ /* 0x000fc40008400000 */
[----:B0-----:R-:W-:-:S04]  /*15820*/  IMAD.WIDE.U32 R2, R17, 0x1c, R6 ;  /* 0x0000001c11027825 */ /* 0x001fc800078e0006 */
[----:B------:R-:W-:Y:S01]  /*15830*/  FMUL R15, R30, UR18 ;  /* 0x000000121e0f7c20 */ /* 0x000fe20008400000 */
[----:B------:R-:W-:Y:S01]  /*15840*/  FMUL R31, R31, UR18 ;  /* 0x000000121f1f7c20 */ /* 0x000fe20008400000 */
[----:B------:R-:W-:Y:S01]  /*15850*/  @P1 STG.E desc[UR16][R6.64+0x200], R29 ;  /* 0x0002001d06001986 */ /* 0x000fe2000c101910 */
[----:B------:R-:W-:Y:S02]  /*15860*/  VIADD R9, R3, UR8 ;  /* 0x0000000803097c36 */ /* 0x000fe40008000000 */
[----:B-1----:R-:W-:Y:S01]  /*15870*/  FMUL R13, R32, UR18 ;  /* 0x00000012200d7c20 */ /* 0x002fe20008400000 */
[----:B------:R-:W-:Y:S01]  /*15880*/  IMAD.MOV.U32 R8, RZ, RZ, R2 ;  /* 0x000000ffff087224 */ /* 0x000fe200078e0002 */
[C---:B------:R-:W-:Y:S01]  /*15890*/  ISETP.GT.AND P1, PT, R0.reuse, 0x11, P4 ;  /* 0x000000110000780c */ /* 0x040fe20002724270 */
[----:B------:R0:W-:Y:S01]  /*158a0*/  @P3 STG.E desc[UR16][R10.64+0x220], R15 ;  /* 0x0002200f0a003986 */ /* 0x0001e2000c101910 */
[----:B------:R-:W-:-:S03]  /*158b0*/  ISETP.GT.AND P3, PT, R0, 0x10, P2 ;  /* 0x000000100000780c */ /* 0x000fc60001764270 */
[----:B------:R-:W-:Y:S01]  /*158c0*/  @P6 STG.E desc[UR16][R6.64+0x220], R31 ;  /* 0x0002201f06006986 */ /* 0x000fe2000c101910 */
[----:B------:R-:W-:-:S03]  /*158d0*/  IADD3 R4, P6, R6, UR9, RZ ;  /* 0x0000000906047c10 */ /* 0x000fc6000ffde0ff */
[----:B------:R1:W-:Y:S01]  /*158e0*/  @P5 STG.E desc[UR16][R8.64+0x200], R13 ;  /* 0x0002000d08005986 */ /* 0x0003e2000c101910 */
[C---:B------:R-:W-:Y:S01]  /*158f0*/  ISETP.GT.AND P5, PT, R0.reuse, 0x11, P2 ;  /* 0x000000110000780c */ /* 0x040fe200017a4270 */
[----:B------:R-:W-:Y:S01]  /*15900*/  FMUL R33, R33, UR18 ;  /* 0x0000001221217c20 */ /* 0x000fe20008400000 */
[----:B------:R-:W-:Y:S01]  /*15910*/  IADD3.X R5, R7, UR27, RZ, P6, !PT ;  /* 0x0000001b07057c10 */ /* 0x000fe2000b7fe4ff */
[----:B------:R-:W-:Y:S01]  /*15920*/  IMAD.U32 R3, RZ, RZ, UR26 ;  /* 0x0000001aff037e24 */ /* 0x000fe2000f8e00ff */
[----:B------:R-:W-:Y:S01]  /*15930*/  ISETP.GT.AND P6, PT, R0, 0x18, P4 ;  /* 0x000000180000780c */ /* 0x000fe200027c4270 */
[----:B0-----:R-:W-:Y:S01]  /*15940*/  FMUL R15, R34, UR18 ;  /* 0x00000012220f7c20 */ /* 0x001fe20008400000 */
[----:B------:R-:W-:Y:S01]  /*15950*/  FMUL R35, R35, UR18 ;  /* 0x0000001223237c20 */ /* 0x000fe20008400000 */
[----:B------:R-:W-:Y:S01]  /*15960*/  IMAD.WIDE.U32 R2, R3, 0x1c, R4 ;  /* 0x0000001c03027825 */ /* 0x000fe200078e0004 */
[----:B------:R-:W-:Y:S01]  /*15970*/  @P1 STG.E desc[UR16][R4.64+0x200], R33 ;  /* 0x0002002104001986 */ /* 0x000fe2000c101910 */
[----:B------:R-:W-:-:S03]  /*15980*/  ISETP.GT.AND P1, PT, R0, 0x19, P4 ;  /* 0x000000190000780c */ /* 0x000fc60002724270 */
[----:B------:R0:W-:Y:S01]  /*15990*/  @P3 STG.E desc[UR16][R8.64+0x220], R15 ;  /* 0x0002200f08003986 */ /* 0x0001e2000c101910 */
[----:B-1----:R-:W-:Y:S01]  /*159a0*/  FMUL R13, R36, UR18 ;  /* 0x00000012240d7c20 */ /* 0x002fe20008400000 */
[----:B------:R-:W-:Y:S01]  /*159b0*/  IADD3 R11, R3, UR8, RZ ;  /* 0x00000008030b7c10 */ /* 0x000fe2000fffe0ff */
[----:B------:R-:W-:Y:S01]  /*159c0*/  IMAD.MOV.U32 R10, RZ, RZ, R2 ;  /* 0x000000ffff0a7224 */ /* 0x000fe200078e0002 */
[----:B------:R1:W-:Y:S01]  /*159d0*/  @P5 STG.E desc[UR16][R4.64+0x220], R35 ;  /* 0x0002202304005986 */ /* 0x0003e2000c101910 */
[----:B------:R-:W-:Y:S01]  /*159e0*/  IADD3 R6, P5, R4, UR9, RZ ;  /* 0x0000000904067c10 */ /* 0x000fe2000ffbe0ff */
[----:B------:R-:W-:Y:S01]  /*159f0*/  FMUL R37, R37, UR18 ;  /* 0x0000001225257c20 */ /* 0x000fe20008400000 */
[C---:B------:R-:W-:Y:S01]  /*15a00*/  ISETP.GT.AND P3, PT, R0.reuse, 0x18, P2 ;  /* 0x000000180000780c */ /* 0x040fe20001764270 */
[----:B------:R2:W-:Y:S01]  /*15a10*/  @P6 STG.E desc[UR16][R10.64+0x200], R13 ;  /* 0x0002000d0a006986 */ /* 0x0005e2000c101910 */
[----:B------:R-:W-:Y:S02]  /*15a20*/  IADD3.X R7, R5, UR27, RZ, P5, !PT ;  /* 0x0000001b05077c10 */ /* 0x000fe4000affe4ff */
[----:B------:R-:W-:Y:S01]  /*15a30*/  ISETP.GT.AND P6, PT, R0, 0x19, P2 ;  /* 0x000000190000780c */ /* 0x000fe200017c4270 */
[----:B------:R-:W-:-:S02]  /*15a40*/  IMAD.U32 R3, RZ, RZ, UR26 ;  /* 0x0000001aff037e24 */ /* 0x000fc4000f8e00ff */
[----:B------:R-:W-:Y:S01]  /*15a50*/  @P1 STG.E desc[UR16][R6.64+0x200], R37 ;  /* 0x0002002506001986 */ /* 0x000fe2000c101910 */
[----:B------:R-:W-:Y:S01]  /*15a60*/  ISETP.GT.AND P1, PT, R0, 0x20, P4 ;  /* 0x000000200000780c */ /* 0x000fe20002724270 */
[----:B0-----:R-:W-:Y:S01]  /*15a70*/  FMUL R9, R38, UR18 ;  /* 0x0000001226097c20 */ /* 0x001fe20008400000 */
[----:B------:R-:W-:-:S04]  /*15a80*/  IMAD.WIDE.U32 R2, R3, 0x1c, R6 ;  /* 0x0000001c03027825 */ /* 0x000fc800078e0006 */
[----:B------:R-:W-:Y:S01]  /*15a90*/  FMUL R39, R39, UR18 ;  /* 0x0000001227277c20 */ /* 0x000fe20008400000 */
[----:B------:R-:W-:Y:S01]  /*15aa0*/  FMUL R15, R40, UR18 ;  /* 0x00000012280f7c20 */ /* 0x000fe20008400000 */
[----:B------:R0:W-:Y:S01]  /*15ab0*/  @P3 STG.E desc[UR16][R10.64+0x220], R9 ;  /* 0x000220090a003986 */ /* 0x0001e2000c101910 */
[----:B-1----:R-:W-:Y:S01]  /*15ac0*/  IADD3 R4, P3, R6, UR9, RZ ;  /* 0x0000000906047c10 */ /* 0x002fe2000ff7e0ff */
[----:B--2---:R-:W-:Y:S01]  /*15ad0*/  VIADD R13, R3, UR8 ;  /* 0x00000008030d7c36 */ /* 0x004fe20008000000 */
[----:B------:R-:W-:Y:S01]  /*15ae0*/  MOV R12, R2 ;  /* 0x00000002000c7202 */ /* 0x000fe20000000f00 */
[----:B------:R1:W-:Y:S01]  /*15af0*/  @P6 STG.E desc[UR16][R6.64+0x220], R39 ;  /* 0x0002202706006986 */ /* 0x0003e2000c101910 */
[C---:B------:R-:W-:Y:S02]  /*15b00*/  ISETP.GT.AND P6, PT, R0.reuse, 0x21, P4 ;  /* 0x000000210000780c */ /* 0x040fe400027c4270 */
[----:B------:R-:W-:Y:S02]  /*15b10*/  IADD3.X R5, R7, UR27, RZ, P3, !PT ;  /* 0x0000001b07057c10 */ /* 0x000fe40009ffe4ff */
[C---:B------:R-:W-:Y:S01]  /*15b20*/  ISETP.GT.AND P5, PT, R0.reuse, 0x20, P2 ;  /* 0x000000200000780c */ /* 0x040fe200017a4270 */
[----:B------:R2:W-:Y:S01]  /*15b30*/  @P1 STG.E desc[UR16][R12.64+0x200], R15 ;  /* 0x0002000f0c001986 */ /* 0x0005e2000c101910 */
[----:B------:R-:W-:-:S02]  /*15b40*/  ISETP.GT.AND P3, PT, R0, 0x21, P2 ;  /* 0x000000210000780c */ /* 0x000fc40001764270 */
[----:B------:R-:W-:Y:S01]  /*15b50*/  ISETP.GT.AND P1, PT, R0, 0x28, P4 ;  /* 0x000000280000780c */ /* 0x000fe20002724270 */
[----:B0-----:R-:W-:-:S04]  /*15b60*/  IMAD.WIDE.U32 R8, R17, 0x1c, R4 ;  /* 0x0000001c11087825 */ /* 0x001fc800078e0004 */
[----:B------:R-:W-:Y:S01]  /*15b70*/  FMUL R41, R41, UR18 ;  /* 0x0000001229297c20 */ /* 0x000fe20008400000 */
[----:B-1----:R-:W-:Y:S01]  /*15b80*/  FMUL R7, R42, UR18 ;  /* 0x000000122a077c20 */ /* 0x002fe20008400000 */
[----:B------:R-:W-:Y:S01]  /*15b90*/  FMUL R43, R43, UR18 ;  /* 0x000000122b2b7c20 */ /* 0x000fe20008400000 */
[----:B------:R-:W-:Y:S02]  /*15ba0*/  VIADD R9, R9, UR8 ;  /* 0x0000000809097c36 */ /* 0x000fe40008000000 */
[----:B------:R-:W-:Y:S01]  /*15bb0*/  FMUL R11, R44, UR18 ;  /* 0x000000122c0b7c20 */ /* 0x000fe20008400000 */
[----:B------:R-:W-:Y:S01]  /*15bc0*/  @P6 STG.E desc[UR16][R4.64+0x200], R41 ;  /* 0x0002002904006986 */ /* 0x000fe2000c101910 */
[----:B------:R-:W-:-:S03]  /*15bd0*/  IADD3 R2, P6, R4, UR9, RZ ;  /* 0x0000000904027c10 */ /* 0x000fc6000ffde0ff */
[----:B------:R0:W-:Y:S01]  /*15be0*/  @P5 STG.E desc[UR16][R12.64+0x220], R7 ;  /* 0x000220070c005986 */ /* 0x0001e2000c101910 */
[----:B------:R-:W-:-:S03]  /*15bf0*/  ISETP.GT.AND P5, PT, R0, 0x28, P2 ;  /* 0x000000280000780c */ /* 0x000fc600017a4270 */
[----:B------:R1:W-:Y:S01]  /*15c00*/  @P3 STG.E desc[UR16][R4.64+0x220], R43 ;  /* 0x0002202b04003986 */ /* 0x0003e2000c101910 */
[----:B------:R-:W-:-:S03]  /*15c10*/  ISETP.GT.AND P3, PT, R0, 0x29, P4 ;  /* 0x000000290000780c */ /* 0x000fc60002764270 */
[----:B------:R3:W-:Y:S01]  /*15c20*/  @P1 STG.E desc[UR16][R8.64+0x200], R11 ;  /* 0x0002000b08001986 */ /* 0x0007e2000c101910 */
[C---:B------:R-:W-:Y:S01]  /*15c30*/  ISETP.GT.AND P1, PT, R0.reuse, 0x29, P2 ;  /* 0x000000290000780c */ /* 0x040fe20001724270 */
[----:B--2---:R-:W-:Y:S01]  /*15c40*/  IMAD.U32 R15, RZ, RZ, UR26 ;  /* 0x0000001aff0f7e24 */ /* 0x004fe2000f8e00ff */
[----:B------:R-:W-:Y:S02]  /*15c50*/  IADD3.X R3, R5, UR27, RZ, P6, !PT ;  /* 0x0000001b05037c10 */ /* 0x000fe4000b7fe4ff */
[----:B------:R-:W-:Y:S01]  /*15c60*/  ISETP.GT.AND P6, PT, R0, 0x30, P4 ;  /* 0x000000300000780c */ /* 0x000fe200027c4270 */
[----:B------:R-:W-:Y:S01]  /*15c70*/  FMUL R45, R45, UR18 ;  /* 0x000000122d2d7c20 */ /* 0x000fe20008400000 */
[----:B0-----:R-:W-:Y:S01]  /*15c80*/  FMUL R13, R46, UR18 ;  /* 0x000000122e0d7c20 */ /* 0x001fe20008400000 */
[----:B-1----:R-:W-:-:S04]  /*15c90*/  IMAD.WIDE.U32 R4, R15, 0x1c, R2 ;  /* 0x0000001c0f047825 */ /* 0x002fc800078e0002 */
[----:B------:R-:W-:Y:S01]  /*15ca0*/  FMUL R47, R47, UR18 ;  /* 0x000000122f2f7c20 */ /* 0x000fe20008400000 */
[----:B------:R-:W-:Y:S01]  /*15cb0*/  @P3 STG.E desc[UR16][R2.64+0x200], R45 ;  /* 0x0002002d02003986 */ /* 0x000fe2000c101910 */
[----:B---3--:R-:W-:Y:S02]  /*15cc0*/  VIADD R11, R5, UR8 ;  /* 0x00000008050b7c36 */ /* 0x008fe40008000000 */
[----:B------:R-:W-:Y:S01]  /*15cd0*/  FMUL R5, R48, UR18 ;  /* 0x0000001230057c20 */ /* 0x000fe20008400000 */
[----:B------:R-:W-:Y:S01]  /*15ce0*/  MOV R10, R4 ;  /* 0x00000004000a7202 */ /* 0x000fe20000000f00 */
[----:B------:R0:W-:Y:S04]  /*15cf0*/  @P5 STG.E desc[UR16][R8.64+0x220], R13 ;  /* 0x0002200d08005986 */ /* 0x0001e8000c101910 */
[----:B------:R1:W-:Y:S01]  /*15d00*/  @P1 STG.E desc[UR16][R2.64+0x220], R47 ;  /* 0x0002202f02001986 */ /* 0x0003e2000c101910 */
[----:B------:R-:W-:-:S02]  /*15d10*/  ISETP.GT.AND P1, PT, R0, 0x31, P4 ;  /* 0x000000310000780c */ /* 0x000fc40002724270 */
[----:B------:R-:W-:Y:S01]  /*15d20*/  ISETP.GT.AND P3, PT, R0, 0x30, P2 ;  /* 0x000000300000780c */ /* 0x000fe20001764270 */
[----:B------:R2:W-:Y:S01]  /*15d30*/  @P6 STG.E desc[UR16][R10.64+0x200], R5 ;  /* 0x000200050a006986 */ /* 0x0005e2000c101910 */
[----:B------:R-:W-:Y:S02]  /*15d40*/  IADD3 R6, P5, R2, UR9, RZ ;  /* 0x0000000902067c10 */ /* 0x000fe4000ffbe0ff */
[----:B------:R-:W-:Y:S01]  /*15d50*/  ISETP.GT.AND P6, PT, R0, 0x31, P2 ;  /* 0x000000310000780c */ /* 0x000fe200017c4270 */
[----:B------:R-:W-:Y:S01]  /*15d60*/  FMUL R49, R49, UR18 ;  /* 0x0000001231317c20 */ /* 0x000fe20008400000 */
[----:B------:R-:W-:Y:S01]  /*15d70*/  IADD3.X R7, R3, UR27, RZ, P5, !PT ;  /* 0x0000001b03077c10 */ /* 0x000fe2000affe4ff */
[----:B0-----:R-:W-:Y:S02]  /*15d80*/  IMAD.U32 R9, RZ, RZ, UR26 ;  /* 0x0000001aff097e24 */ /* 0x001fe4000f8e00ff */
[----:B------:R-:W-:Y:S01]  /*15d90*/  FMUL R13, R50, UR18 ;  /* 0x00000012320d7c20 */ /* 0x000fe20008400000 */
[C---:B------:R-:W-:Y:S01]  /*15da0*/  ISETP.GT.AND P5, PT, R0.reuse, 0x38, P4 ;  /* 0x000000380000780c */ /* 0x040fe200027a4270 */
[----:B------:R-:W-:Y:S01]  /*15db0*/  FMUL R51, R51, UR18 ;  /* 0x0000001233337c20 */ /* 0x000fe20008400000 */
[----:B------:R-:W-:Y:S01]  /*15dc0*/  @P1 STG.E desc[UR16][R6.64+0x200], R49 ;  /* 0x0002003106001986 */ /* 0x000fe2000c101910 */
[----:B------:R-:W-:Y:S01]  /*15dd0*/  ISETP.GT.AND P1, PT, R0, 0x39, P4 ;  /* 0x000000390000780c */ /* 0x000fe20002724270 */
[----:B-1----:R-:W-:-:S02]  /*15de0*/  IMAD.WIDE.U32 R2, R9, 0x1c, R6 ;  /* 0x0000001c09027825 */ /* 0x002fc400078e0006 */
[----:B------:R0:W-:Y:S02]  /*15df0*/  @P3 STG.E desc[UR16][R10.64+0x220], R13 ;  /* 0x0002200d0a003986 */ /* 0x0001e4000c101910 */
[----:B------:R-:W-:Y:S01]  /*15e00*/  FMUL R15, R52, UR18 ;  /* 0x00000012340f7c20 */ /* 0x000fe20008400000 */
[----:B------:R-:W-:Y:S01]  /*15e10*/  VIADD R9, R3, UR8 ;  /* 0x0000000803097c36 */ /* 0x000fe20008000000 */
[----:B------:R1:W-:Y:S01]  /*15e20*/  @P6 STG.E desc[UR16][R6.64+0x220], R51 ;  /* 0x0002203306006986 */ /* 0x0003e2000c101910 */
[----:B------:R-:W-:Y:S01]  /*15e30*/  IADD3 R4, P6, R6, UR9, RZ ;  /* 0x0000000906047c10 */ /* 0x000fe2000ffde0ff */
[----:B------:R-:W-:Y:S01]  /*15e40*/  IMAD.MOV.U32 R8, RZ, RZ, R2 ;  /* 0x000000ffff087224 */ /* 0x000fe200078e0002 */
[C---:B------:R-:W-:Y:S01]  /*15e50*/  ISETP.GT.AND P3, PT, R0.reuse, 0x38, P2 ;  /* 0x000000380000780c */ /* 0x040fe20001764270 */
[----:B------:R-:W-:Y:S01]  /*15e60*/  FMUL R53, R53, UR18 ;  /* 0x0000001235357c20 */ /* 0x000fe20008400000 */
[----:B--2---:R-:W-:Y:S02]  /*15e70*/  IADD3.X R5, R7, UR27, RZ, P6, !PT ;  /* 0x0000001b07057c10 */ /* 0x004fe4000b7fe4ff */
[----:B------:R2:W-:Y:S01]  /*15e80*/  @P5 STG.E desc[UR16][R8.64+0x200], R15 ;  /* 0x0002000f08005986 */ /* 0x0005e2000c101910 */
[----:B------:R-:W-:-:S02]  /*15e90*/  ISETP.GT.AND P5, PT, R0, 0x39, P2 ;  /* 0x000000390000780c */ /* 0x000fc400017a4270 */
[----:B------:R-:W-:Y:S01]  /*15ea0*/  MOV R3, UR26 ;  /* 0x0000001a00037c02 */ /* 0x000fe20008000f00 */
[----:B------:R-:W-:Y:S01]  /*15eb0*/  @P1 STG.E desc[UR16][R4.64+0x200], R53 ;  /* 0x0002003504001986 */ /* 0x000fe2000c101910 */
[----:B------:R-:W-:Y:S01]  /*15ec0*/  ISETP.GT.AND P1, PT, R0, 0x40, P4 ;  /* 0x000000400000780c */ /* 0x000fe20002724270 */
[----:B0-----:R-:W-:Y:S01]  /*15ed0*/  FMUL R13, R54, UR18 ;  /* 0x00000012360d7c20 */ /* 0x001fe20008400000 */
[----:B------:R-:W-:Y:S01]  /*15ee0*/  FMUL R55, R55, UR18 ;  /* 0x0000001237377c20 */ /* 0x000fe20008400000 */
[----:B------:R-:W-:-:S03]  /*15ef0*/  IMAD.WIDE.U32 R2, R3, 0x1c, R4 ;  /* 0x0000001c03027825 */ /* 0x000fc600078e0004 */
[----:B------:R0:W-:Y:S01]  /*15f00*/  @P3 STG.E desc[UR16][R8.64+0x220], R13 ;  /* 0x0002200d08003986 */ /* 0x0001e2000c101910 */
[----:B-1----:R-:W-:Y:S01]  /*15f10*/  IADD3 R6, P3, R4, UR9, RZ ;  /* 0x0000000904067c10 */ /* 0x002fe2000ff7e0ff */
[----:B--2---:R-:W-:Y:S01]  /*15f20*/  FMUL R15, R56, UR18 ;  /* 0x00000012380f7c20 */ /* 0x004fe20008400000 */
[----:B------:R-:W-:Y:S02]  /*15f30*/  VIADD R11, R3, UR8 ;  /* 0x00000008030b7c36 */ /* 0x000fe40008000000 */
[----:B------:R-:W-:Y:S01]  /*15f40*/  IMAD.MOV.U32 R10, RZ, RZ, R2 ;  /* 0x000000ffff0a7224 */ /* 0x000fe200078e0002 */
        /* <DEDUP_REMOVED lines=19> */
[----:B------:R-:W-:Y:S01]  /*16080*/  @P1 STG.E desc[UR16][R8.64+0x200], R13 ;  /* 0x0002000d08001986 */ /* 0x000fe2000c101910 */
[C---:B------:R-:W-:Y:S02]  /*16090*/  ISETP.GT.AND P1, PT, R0.reuse, 0x49, P2 ;  /* 0x000000490000780c */ /* 0x040fe40001724270 */
[----:B------:R-:W-:Y:S02]  /*160a0*/  IADD3.X R3, R7, UR27, RZ, P6, !PT ;  /* 0x0000001b07037c10 */ /* 0x000fe4000b7fe4ff */
[----:B------:R-:W-:Y:S01]  /*160b0*/  ISETP.GT.AND P6, PT, R0, 0x50, P4 ;  /* 0x000000500000780c */ /* 0x000fe200027c4270 */
[----:B------:R-:W-:Y:S01]  /*160c0*/  FMUL R61, R61, UR18 ;  /* 0x000000123d3d7c20 */ /* 0x000fe20008400000 */
[----:B--2---:R-:W-:Y:S01]  /*160d0*/  FMUL R15, R62, UR18 ;  /* 0x000000123e0f7c20 */ /* 0x004fe20008400000 */
[----:B0-----:R-:W-:-:S04]  /*160e0*/  IMAD.WIDE.U32 R4, R17, 0x1c, R2 ;  /* 0x0000001c11047825 */ /* 0x001fc800078e0002 */
[----:B------:R-:W-:Y:S01]  /*160f0*/  FMUL R63, R63, UR18 ;  /* 0x000000123f3f7c20 */ /* 0x000fe20008400000 */
[----:B------:R-:W-:Y:S01]  /*16100*/  @P3 STG.E desc[UR16][R2.64+0x200], R61 ;  /* 0x0002003d02003986 */ /* 0x000fe2000c101910 */
[----:B------:R-:W-:Y:S01]  /*16110*/  IMAD.MOV.U32 R10, RZ, RZ, R4 ;  /* 0x000000ffff0a7224 */ /* 0x000fe200078e0004 */
[----:B------:R-:W-:Y:S01]  /*16120*/  IADD3 R11, R5, UR8, RZ ;  /* 0x00000008050b7c10 */ /* 0x000fe2000fffe0ff */
[----:B------:R-:W-:Y:S01]  /*16130*/  FMUL R5, R64, UR18 ;  /* 0x0000001240057c20 */ /* 0x000fe20008400000 */
[----:B------:R0:W-:Y:S04]  /*16140*/  @P5 STG.E desc[UR16][R8.64+0x220], R15 ;  /* 0x0002200f08005986 */ /* 0x0001e8000c101910 */
[----:B------:R2:W-:Y:S01]  /*16150*/  @P1 STG.E desc[UR16][R2.64+0x220], R63 ;  /* 0x0002203f02001986 */ /* 0x0005e2000c101910 */
[----:B------:R-:W-:-:S02]  /*16160*/  ISETP.GT.AND P1, PT, R0, 0x51, P4 ;  /* 0x000000510000780c */ /* 0x000fc40002724270 */
[----:B------:R-:W-:Y:S01]  /*16170*/  ISETP.GT.AND P3, PT, R0, 0x50, P2 ;  /* 0x000000500000780c */ /* 0x000fe20001764270 */
[----:B------:R3:W-:Y:S01]  /*16180*/  @P6 STG.E desc[UR16][R10.64+0x200], R5 ;  /* 0x000200050a006986 */ /* 0x0007e2000c101910 */
[----:B-1----:R-:W-:Y:S02]  /*16190*/  IADD3 R6, P5, R2, UR9, RZ ;  /* 0x0000000902067c10 */ /* 0x002fe4000ffbe0ff */
        /* <DEDUP_REMOVED lines=8> */
[----:B--2---:R-:W-:Y:S01]  /*16220*/  IMAD.WIDE.U32 R2, R9, 0x1c, R6 ;  /* 0x0000001c09027825 */ /* 0x004fe200078e0006 */
[----:B------:R-:W-:-:S02]  /*16230*/  ISETP.GT.AND P1, PT, R0, 0x59, P4 ;  /* 0x000000590000780c */ /* 0x000fc40002724270 */
[----:B------:R0:W-:Y:S01]  /*16240*/  @P3 STG.E desc[UR16][R10.64+0x220], R13 ;  /* 0x0002200d0a003986 */ /* 0x0001e2000c101910 */
[----:B------:R-:W-:Y:S01]  /*16250*/  FMUL R15, R68, UR18 ;  /* 0x00000012440f7c20 */ /* 0x000fe20008400000 */
[----:B------:R-:W-:Y:S02]  /*16260*/  VIADD R9, R3, UR8 ;  /* 0x0000000803097c36 */ /* 0x000fe40008000000 */
[----:B------:R1:W-:Y:S01]  /*16270*/  @P6 STG.E desc[UR16][R6.64+0x220], R67 ;  /* 0x0002204306006986 */ /* 0x0003e2000c101910 */
[----:B------:R-:W-:Y:S02]  /*16280*/  IADD3 R4, P6, R6, UR9, RZ ;  /* 0x0000000906047c10 */ /* 0x000fe4000ffde0ff */
[----:B------:R-:W-:Y:S01]  /*16290*/  MOV R8, R2 ;  /* 0x0000000200087202 */ /* 0x000fe20000000f00 */
[----:B------:R-:W-:Y:S01]  /*162a0*/  FMUL R69, R69, UR18 ;  /* 0x0000001245457c20 */ /* 0x000fe20008400000 */
[C---:B------:R-:W-:Y:S02]  /*162b0*/  ISETP.GT.AND P3, PT, R0.reuse, 0x58, P2 ;  /* 0x000000580000780c */ /* 0x040fe40001764270 */
[----:B---3--:R-:W-:Y:S01]  /*162c0*/  IADD3.X R5, R7, UR27, RZ, P6, !PT ;  /* 0x0000001b07057c10 */ /* 0x008fe2000b7fe4ff */
[----:B------:R2:W-:Y:S01]  /*162d0*/  @P5 STG.E desc[UR16][R8.64+0x200], R15 ;  /* 0x0002000f08005986 */ /* 0x0005e2000c101910 */
[----:B------:R-:W-:Y:S01]  /*162e0*/  ISETP.GT.AND P5, PT, R0, 0x59, P2 ;  /* 0x000000590000780c */ /* 0x000fe200017a4270 */
[----:B------:R-:W-:-:S02]  /*162f0*/  IMAD.U32 R3, RZ, RZ, UR26 ;  /* 0x0000001aff037e24 */ /* 0x000fc4000f8e00ff */
[----:B------:R-:W-:Y:S01]  /*16300*/  @P1 STG.E desc[UR16][R4.64+0x200], R69 ;  /* 0x0002004504001986 */ /* 0x000fe2000c101910 */
[----:B------:R-:W-:Y:S01]  /*16310*/  ISETP.GT.AND P1, PT, R0, 0x60, P4 ;  /* 0x000000600000780c */ /* 0x000fe20002724270 */
[----:B0-----:R-:W-:Y:S01]  /*16320*/  FMUL R13, R70, UR18 ;  /* 0x00000012460d7c20 */ /* 0x001fe20008400000 */
[----:B------:R-:W-:-:S04]  /*16330*/  IMAD.WIDE.U32 R2, R3, 0x1c, R4 ;  /* 0x0000001c03027825 */ /* 0x000fc800078e0004 */
[----:B------:R-:W-:Y:S01]  /*16340*/  FMUL R71, R71, UR18 ;  /* 0x0000001247477c20 */ /* 0x000fe20008400000 */
[----:B------:R0:W-:Y:S01]  /*16350*/  @P3 STG.E desc[UR16][R8.64+0x220], R13 ;  /* 0x0002200d08003986 */ /* 0x0001e2000c101910 */
[----:B-1----:R-:W-:Y:S01]  /*16360*/  IADD3 R6, P3, R4, UR9, RZ ;  /* 0x0000000904067c10 */ /* 0x002fe2000ff7e0ff */
[----:B--2---:R-:W-:Y:S01]  /*16370*/  FMUL R15, R72, UR18 ;  /* 0x00000012480f7c20 */ /* 0x004fe20008400000 */
[----:B------:R-:W-:Y:S02]  /*16380*/  VIADD R11, R3, UR8 ;  /* 0x00000008030b7c36 */ /* 0x000fe40008000000 */
[----:B------:R-:W-:Y:S01]  /*16390*/  IMAD.MOV.U32 R10, RZ, RZ, R2 ;  /* 0x000000ffff0a7224 */ /* 0x000fe200078e0002 */
[----:B------:R1:W-:Y:S01]  /*163a0*/  @P5 STG.E desc[UR16][R4.64+0x220], R71 ;  /* 0x0002204704005986 */ /* 0x0003e2000c101910 */
[----:B------:R-:W-:Y:S02]  /*163b0*/  ISETP.GT.AND P6, PT, R0, 0x61, P4 ;  /* 0x000000610000780c */ /* 0x000fe400027c4270 */
[----:B------:R-:W-:-:S02]  /*163c0*/  IADD3.X R7, R5, UR27, RZ, P3, !PT ;  /* 0x0000001b05077c10 */ /* 0x000fc40009ffe4ff */
[C---:B------:R-:W-:Y:S01]  /*163d0*/  ISETP.GT.AND P5, PT, R0.reuse, 0x60, P2 ;  /* 0x000000600000780c */ /* 0x040fe200017a4270 */
[----:B------:R2:W-:Y:S01]  /*163e0*/  @P1 STG.E desc[UR16][R10.64+0x200], R15 ;  /* 0x0002000f0a001986 */ /* 0x0005e2000c101910 */
[C---:B------:R-:W-:Y:S02]  /*163f0*/  ISETP.GT.AND P3, PT, R0.reuse, 0x61, P2 ;  /* 0x000000610000780c */ /* 0x040fe40001764270 */
[----:B------:R-:W-:Y:S01]  /*16400*/  ISETP.GT.AND P1, PT, R0, 0x68, P4 ;  /* 0x000000680000780c */ /* 0x000fe20002724270 */
[----:B0-----:R-:W-:-:S04]  /*16410*/  IMAD.WIDE.U32 R8, R17, 0x1c, R6 ;  /* 0x0000001c11087825 */ /* 0x001fc800078e0006 */
[----:B------:R-:W-:Y:S01]  /*16420*/  FMUL R73, R73, UR18 ;  /* 0x0000001249497c20 */ /* 0x000fe20008400000 */
[----:B-1----:R-:W-:Y:S01]  /*16430*/  FMUL R5, R74, UR18 ;  /* 0x000000124a057c20 */ /* 0x002fe20008400000 */
[----:B------:R-:W-:Y:S01]  /*16440*/  FMUL R75, R75, UR18 ;  /* 0x000000124b4b7c20 */ /* 0x000fe20008400000 */
[----:B------:R-:W-:Y:S01]  /*16450*/  FMUL R13, R76, UR18 ;  /* 0x000000124c0d7c20 */ /* 0x000fe20008400000 */
[----:B------:R-:W-:Y:S01]  /*16460*/  IADD3 R9, R9, UR8, RZ ;  /* 0x0000000809097c10 */ /* 0x000fe2000fffe0ff */
        /* <DEDUP_REMOVED lines=15> */
[----:B------:R-:W-:Y:S02]  /*16560*/  VIADD R11, R5, UR8 ;  /* 0x00000008050b7c36 */ /* 0x000fe40008000000 */
[----:B------:R-:W-:Y:S01]  /*16570*/  FMUL R5, R80, UR18 ;  /* 0x0000001250057c20 */ /* 0x000fe20008400000 */
[----:B------:R-:W-:Y:S01]  /*16580*/  IMAD.MOV.U32 R10, RZ, RZ, R4 ;  /* 0x000000ffff0a7224 */ /* 0x000fe200078e0004 */
        /* <DEDUP_REMOVED lines=18> */
[----:B------:R-:W-:Y:S02]  /*166b0*/  IADD3 R9, R3, UR8, RZ ;  /* 0x0000000803097c10 */ /* 0x000fe4000fffe0ff */
[----:B------:R1:W-:Y:S01]  /*166c0*/  @P6 STG.E desc[UR16][R6.64+0x220], R83 ;  /* 0x0002205306006986 */ /* 0x0003e2000c101910 */
[----:B------:R-:W-:Y:S01]  /*166d0*/  IADD3 R4, P6, R6, UR9, RZ ;  /* 0x0000000906047c10 */ /* 0x000fe2000ffde0ff */
[----:B------:R-:W-:Y:S01]  /*166e0*/  IMAD.MOV.U32 R8, RZ, RZ, R2 ;  /* 0x000000ffff087224 */ /* 0x000fe200078e0002 */
[C---:B------:R-:W-:Y:S01]  /*166f0*/  ISETP.GT.AND P3, PT, R0.reuse, 0x78, P2 ;  /* 0x000000780000780c */ /* 0x040fe20001764270 */
[----:B------:R-:W-:Y:S01]  /*16700*/  FMUL R85, R85, UR18 ;  /* 0x0000001255557c20 */ /* 0x000fe20008400000 */
[----:B---3--:R-:W-:Y:S02]  /*16710*/  IADD3.X R5, R7, UR27, RZ, P6, !PT ;  /* 0x0000001b07057c10 */ /* 0x008fe4000b7fe4ff */
        /* <DEDUP_REMOVED lines=11> */
[----:B------:R-:W-:Y:S01]  /*167d0*/  VIADD R11, R3, UR8 ;  /* 0x00000008030b7c36 */ /* 0x000fe20008000000 */
        /* <DEDUP_REMOVED lines=41> */
[----:B---3--:R-:W-:Y:S01]  /*16a70*/  FMUL R13, R98, UR18 ;  /* 0x00000012620d7c20 */ /* 0x008fe20008400000 */
[----:B0-----:R-:W-:Y:S01]  /*16a80*/  MOV R9, UR26 ;  /* 0x0000001a00097c02 */ /* 0x001fe20008000f00 */
[----:B------:R-:W-:Y:S01]  /*16a90*/  FMUL R99, R99, UR18 ;  /* 0x0000001263637c20 */ /* 0x000fe20008400000 */
[C---:B------:R-:W-:Y:S01]  /*16aa0*/  ISETP.GT.AND P5, PT, R0.reuse, 0x98, P4 ;  /* 0x000000980000780c */ /* 0x040fe200027a4270 */
[----:B------:R-:W-:Y:S01]  /*16ab0*/  @P1 STG.E desc[UR16][R6.64+0x200], R97 ;  /* 0x0002006106001986 */ /* 0x000fe2000c101910 */
[----:B------:R-:W-:Y:S01]  /*16ac0*/  ISETP.GT.AND P1, PT, R0, 0x99, P4 ;  /* 0x000000990000780c */ /* 0x000fe20002724270 */
[----:B--2---:R-:W-:-:S02]  /*16ad0*/  IMAD.WIDE.U32 R2, R9, 0x1c, R6 ;  /* 0x0000001c09027825 */ /* 0x004fc400078e0006 */
        /* <DEDUP_REMOVED lines=8> */
[----:B----4-:R-:W-:Y:S02]  /*16b60*/  IADD3.X R5, R7, UR27, RZ, P6, !PT ;  /* 0x0000001b07057c10 */ /* 0x010fe4000b7fe4ff */
        /* <DEDUP_REMOVED lines=11> */
[----:B------:R-:W-:Y:S01]  /*16c20*/  IADD3 R11, R3, UR8, RZ ;  /* 0x00000008030b7c10 */ /* 0x000fe2000fffe0ff */
        /* <DEDUP_REMOVED lines=31> */
[----:B------:R-:W-:Y:S01]  /*16e20*/  MOV R10, R4 ;  /* 0x00000004000a7202 */ /* 0x000fe20000000f00 */
        /* <DEDUP_REMOVED lines=24> */
[----:B---3--:R-:W-:Y:S02]  /*16fb0*/  IADD3.X R5, R7, UR27, RZ, P6, !PT ;  /* 0x0000001b07057c10 */ /* 0x008fe4000b7fe4ff */
        /* <DEDUP_REMOVED lines=50> */
[C---:B------:R-:W-:Y:S01]  /*172e0*/  ISETP.GT.AND P6, PT, R0.reuse, 0xd1, P2 ;  /* 0x000000d10000780c */ /* 0x040fe200017c4270 */
[----:B0-----:R-:W-:Y:S01]  /*172f0*/  IMAD.U32 R9, RZ, RZ, UR26 ;  /* 0x0000001aff097e24 */ /* 0x001fe2000f8e00ff */
[----:B------:R-:W-:Y:S01]  /*17300*/  IADD3.X R7, R3, UR27, RZ, P5, !PT ;  /* 0x0000001b03077c10 */ /* 0x000fe2000affe4ff */
[----:B------:R-:W-:Y:S01]  /*17310*/  FMUL R129, R129, UR18 ;  /* 0x0000001281817c20 */ /* 0x000fe20008400000 */
[----:B------:R-:W-:Y:S01]  /*17320*/  ISETP.GT.AND P5, PT, R0, 0xd8, P4 ;  /* 0x000000d80000780c */ /* 0x000fe200027a4270 */
[----:B------:R-:W-:Y:S01]  /*17330*/  FMUL R13, R130, UR18 ;  /* 0x00000012820d7c20 */ /* 0x000fe20008400000 */
[----:B------:R-:W-:Y:S01]  /*17340*/  FMUL R131, R131, UR18 ;  /* 0x0000001283837c20 */ /* 0x000fe20008400000 */
[----:B--2---:R-:W-:Y:S01]  /*17350*/  IMAD.WIDE.U32 R2, R9, 0x1c, R6 ;  /* 0x0000001c09027825 */ /* 0x004fe200078e0006 */
[----:B------:R-:W-:Y:S01]  /*17360*/  @P1 STG.E desc[UR16][R6.64+0x200], R129 ;  /* 0x0002008106001986 */ /* 0x000fe2000c101910 */
[----:B------:R-:W-:-:S02]  /*17370*/  ISETP.GT.AND P1, PT, R0, 0xd9, P4 ;  /* 0x000000d90000780c */ /* 0x000fc40002724270 */
[----:B------:R-:W-:Y:S01]  /*17380*/  FMUL R15, R132, UR18 ;  /* 0x00000012840f7c20 */ /* 0x000fe20008400000 */
[----:B------:R-:W-:Y:S01]  /*17390*/  VIADD R9, R3, UR8 ;  /* 0x0000000803097c36 */ /* 0x000fe20008000000 */
[----:B------:R0:W-:Y:S01]  /*173a0*/  @P3 STG.E desc[UR16][R10.64+0x220], R13 ;  /* 0x0002200d0a003986 */ /* 0x0001e2000c101910 */
[----:B------:R-:W-:-:S03]  /*173b0*/  MOV R8, R2 ;  /* 0x0000000200087202 */ /* 0x000fc60000000f00 */
[----:B------:R1:W-:Y:S01]  /*173c0*/  @P6 STG.E desc[UR16][R6.64+0x220], R131 ;  /* 0x0002208306006986 */ /* 0x0003e2000c101910 */
[----:B------:R-:W-:Y:S02]  /*173d0*/  IADD3 R4, P6, R6, UR9, RZ ;  /* 0x0000000906047c10 */ /* 0x000fe4000ffde0ff */
[C---:B------:R-:W-:Y:S01]  /*173e0*/  ISETP.GT.AND P3, PT, R0.reuse, 0xd8, P2 ;  /* 0x000000d80000780c */ /* 0x040fe20001764270 */
[----:B------:R2:W-:Y:S01]  /*173f0*/  @P5 STG.E desc[UR16][R8.64+0x200], R15 ;  /* 0x0002000f08005986 */ /* 0x0005e2000c101910 */
[----:B---3--:R-:W-:Y:S01]  /*17400*/  IADD3.X R5, R7, UR27, RZ, P6, !PT ;  /* 0x0000001b07057c10 */ /* 0x008fe2000b7fe4ff */
[----:B------:R-:W-:Y:S01]  /*17410*/  FMUL R133, R133, UR18 ;  /* 0x0000001285857c20 */ /* 0x000fe20008400000 */
[----:B------:R-:W-:Y:S01]  /*17420*/  ISETP.GT.AND P5, PT, R0, 0xd9, P2 ;  /* 0x000000d90000780c */ /* 0x000fe200017a4270 */
[----:B0-----:R-:W-:Y:S01]  /*17430*/  FMUL R13, R134, UR18 ;  /* 0x00000012860d7c20 */ /* 0x001fe20008400000 */
[----:B------:R-:W-:Y:S02]  /*17440*/  IMAD.U32 R3, RZ, RZ, UR26 ;  /* 0x0000001aff037e24 */ /* 0x000fe4000f8e00ff */
[----:B------:R-:W-:Y:S01]  /*17450*/  @P1 STG.E desc[UR16][R4.64+0x200], R133 ;  /* 0x0002008504001986 */ /* 0x000fe2000c101910 */
[----:B------:R-:W-:Y:S01]  /*17460*/  ISETP.GT.AND P1, PT, R0, 0xe0, P4 ;  /* 0x000000e00000780c */ /* 0x000fe20002724270 */
[----:B------:R-:W-:Y:S01]  /*17470*/  FMUL R135, R135, UR18 ;  /* 0x0000001287877c20 */ /* 0x000fe20008400000 */
[----:B------:R-:W-:-:S02]  /*17480*/  IMAD.WIDE.U32 R2, R3, 0x1c, R4 ;  /* 0x0000001c03027825 */ /* 0x000fc400078e0004 */
[----:B------:R0:W-:Y:S01]  /*17490*/  @P3 STG.E desc[UR16][R8.64+0x220], R13 ;  /* 0x0002200d08003986 */ /* 0x0001e2000c101910 */
[----:B-1----:R-:W-:Y:S01]  /*174a0*/  IADD3 R6, P3, R4, UR9, RZ ;  /* 0x0000000904067c10 */ /* 0x002fe2000ff7e0ff */
[----:B--2---:R-:W-:Y:S01]  /*174b0*/  FMUL R15, R136, UR18 ;  /* 0x00000012880f7c20 */ /* 0x004fe20008400000 */
[C---:B------:R-:W-:Y:S01]  /*174c0*/  ISETP.GT.AND P6, PT, R0.reuse, 0xe1, P4 ;  /* 0x000000e10000780c */ /* 0x040fe200027c4270 */
[----:B------:R1:W-:Y:S01]  /*174d0*/  @P5 STG.E desc[UR16][R4.64+0x220], R135 ;  /* 0x0002208704005986 */ /* 0x0003e2000c101910 */
[----:B------:R-:W-:Y:S01]  /*174e0*/  VIADD R11, R3, UR8 ;  /* 0x00000008030b7c36 */ /* 0x000fe20008000000 */
[----:B------:R-:W-:Y:S01]  /*174f0*/  IADD3.X R7, R5, UR27, RZ, P3, !PT ;  /* 0x0000001b05077c10 */ /* 0x000fe20009ffe4ff */
[----:B------:R-:W-:Y:S01]  /*17500*/  IMAD.MOV.U32 R10, RZ, RZ, R2 ;  /* 0x000000ffff0a7224 */ /* 0x000fe200078e0002 */
[C---:B------:R-:W-:Y:S02]  /*17510*/  ISETP.GT.AND P5, PT, R0.reuse, 0xe0, P2 ;  /* 0x000000e00000780c */ /* 0x040fe400017a4270 */
[----:B------:R-:W-:-:S02]  /*17520*/  ISETP.GT.AND P3, PT, R0, 0xe1, P2 ;  /* 0x000000e10000780c */ /* 0x000fc40001764270 */
[----:B------:R2:W-:Y:S01]  /*17530*/  @P1 STG.E desc[UR16][R10.64+0x200], R15 ;  /* 0x0002000f0a001986 */ /* 0x0005e2000c101910 */
[----:B------:R-:W-:Y:S01]  /*17540*/  ISETP.GT.AND P1, PT, R0, 0xe8, P4 ;  /* 0x000000e80000780c */ /* 0x000fe20002724270 */
[----:B------:R-:W-:Y:S01]  /*17550*/  FMUL R137, R137, UR18 ;  /* 0x0000001289897c20 */ /* 0x000fe20008400000 */
[----:B0-----:R-:W-:-:S04]  /*17560*/  IMAD.WIDE.U32 R8, R17, 0x1c, R6 ;  /* 0x0000001c11087825 */ /* 0x001fc800078e0006 */
[----:B-1----:R-:W-:Y:S01]  /*17570*/  FMUL R5, R138, UR18 ;  /* 0x000000128a057c20 */ /* 0x002fe20008400000 */
[----:B------:R-:W-:Y:S01]  /*17580*/  FMUL R139, R139, UR18 ;  /* 0x000000128b8b7c20 */ /* 0x000fe20008400000 */
[----:B------:R-:W-:Y:S01]  /*17590*/  FMUL R13, R140, UR18 ;  /* 0x000000128c0d7c20 */ /* 0x000fe20008400000 */
[----:B------:R-:W-:Y:S01]  /*175a0*/  @P6 STG.E desc[UR16][R6.64+0x200], R137 ;  /* 0x0002008906006986 */ /* 0x000fe2000c101910 */
[----:B------:R-:W-:-:S03]  /*175b0*/  IADD3 R9, R9, UR8, RZ ;  /* 0x0000000809097c10 */ /* 0x000fc6000fffe0ff */
[----:B------:R-:W-:Y:S01]  /*175c0*/  @P5 STG.E desc[UR16][R10.64+0x220], R5 ;  /* 0x000220050a005986 */ /* 0x000fe2000c101910 */
[----:B------:R-:W-:-:S03]  /*175d0*/  ISETP.GT.AND P5, PT, R0, 0xe8, P2 ;  /* 0x000000e80000780c */ /* 0x000fc600017a4270 */
[----:B------:R0:W-:Y:S01]  /*175e0*/  @P3 STG.E desc[UR16][R6.64+0x220], R139 ;  /* 0x0002208b06003986 */ /* 0x0001e2000c101910 */
[----:B------:R-:W-:-:S03]  /*175f0*/  ISETP.GT.AND P3, PT, R0, 0xe9, P4 ;  /* 0x000000e90000780c */ /* 0x000fc60002764270 */
[----:B------:R1:W-:Y:S01]  /*17600*/  @P1 STG.E desc[UR16][R8.64+0x200], R13 ;  /* 0x0002000d08001986 */ /* 0x0003e2000c101910 */
[----:B------:R-:W-:Y:S01]  /*17610*/  IADD3 R2, P1, R6, UR9, RZ ;  /* 0x0000000906027c10 */ /* 0x000fe2000ff3e0ff */
[----:B------:R-:W-:Y:S01]  /*17620*/  FMUL R141, R141, UR18 ;  /* 0x000000128d8d7c20 */ /* 0x000fe20008400000 */
[----:B--2---:R-:W-:Y:S02]  /*17630*/  FMUL R15, R142, UR18 ;  /* 0x000000128e0f7c20 */ /* 0x004fe40008400000 */
[----:B------:R-:W-:Y:S02]  /*17640*/  IADD3.X R3, R7, UR27, RZ, P1, !PT ;  /* 0x0000001b07037c10 */ /* 0x000fe40008ffe4ff */
[C---:B------:R-:W-:Y:S02]  /*17650*/  ISETP.GT.AND P6, PT, R0.reuse, 0xe9, P2 ;  /* 0x000000e90000780c */ /* 0x040fe400017c4270 */
[C---:B------:R-:W-:Y:S01]  /*17660*/  ISETP.GT.AND P1, PT, R0.reuse, 0xf0, P4 ;  /* 0x000000f00000780c */ /* 0x040fe20002724270 */
[----:B------:R-:W-:Y:S01]  /*17670*/  @P3 STG.E desc[UR16][R2.64+0x200], R141 ;  /* 0x0002008d02003986 */ /* 0x000fe2000c101910 */
[----:B------:R-:W-:-:S03]  /*17680*/  ISETP.GT.AND P3, PT, R0, 0xf1, P4 ;  /* 0x000000f10000780c */ /* 0x000fc60002764270 */
[----:B------:R-:W-:Y:S01]  /*17690*/  @P5 STG.E desc[UR16][R8.64+0x220], R15 ;  /* 0x0002200f08005986 */ /* 0x000fe2000c101910 */
[----:B0-----:R-:W-:Y:S01]  /*176a0*/  IADD3 R6, P5, R2, UR9, RZ ;  /* 0x0000000902067c10 */ /* 0x001fe2000ffbe0ff */
[----:B------:R-:W-:-:S04]  /*176b0*/  IMAD.WIDE.U32 R4, R17, 0x1c, R2 ;  /* 0x0000001c11047825 */ /* 0x000fc800078e0002 */
[----:B------:R-:W-:Y:S01]  /*176c0*/  FMUL R143, R143, UR18 ;  /* 0x000000128f8f7c20 */ /* 0x000fe20008400000 */
[----:B------:R-:W-:Y:S01]  /*176d0*/  IADD3.X R7, R3, UR27, RZ, P5, !PT ;  /* 0x0000001b03077c10 */ /* 0x000fe2000affe4ff */
[----:B------:R-:W-:Y:S01]  /*176e0*/  VIADD R5, R5, UR8 ;  /* 0x0000000805057c36 */ /* 0x000fe20008000000 */
[----:B------:R-:W-:Y:S01]  /*176f0*/  ISETP.GT.AND P5, PT, R0, 0xf0, P2 ;  /* 0x000000f00000780c */ /* 0x000fe200017a4270 */
[----:B------:R-:W-:Y:S01]  /*17700*/  FMUL R11, R144, UR18 ;  /* 0x00000012900b7c20 */ /* 0x000fe20008400000 */
[----:B------:R-:W-:Y:S01]  /*17710*/  FMUL R145, R145, UR18 ;  /* 0x0000001291917c20 */ /* 0x000fe20008400000 */
[----:B------:R0:W-:Y:S01]  /*17720*/  @P6 STG.E desc[UR16][R2.64+0x220], R143 ;  /* 0x0002208f02006986 */ /* 0x0001e2000c101910 */
[----:B-1----:R-:W-:-:S03]  /*17730*/  FMUL R13, R146, UR18 ;  /* 0x00000012920d7c20 */ /* 0x002fc60008400000 */
[----:B------:R1:W-:Y:S01]  /*17740*/  @P1 STG.E desc[UR16][R4.64+0x200], R11 ;  /* 0x0002000b04001986 */ /* 0x0003e2000c101910 */
[----:B------:R-:W-:-:S03]  /*17750*/  ISETP.GT.AND P1, PT, R0, 0xf8, P4 ;  /* 0x000000f80000780c */ /* 0x000fc60002724270 */
[----:B------:R2:W-:Y:S01]  /*17760*/  @P3 STG.E desc[UR16][R6.64+0x200], R145 ;  /* 0x0002009106003986 */ /* 0x0005e2000c101910 */
[C---:B------:R-:W-:Y:S02]  /*17770*/  ISETP.GT.AND P3, PT, R0.reuse, 0xf1, P2 ;  /* 0x000000f10000780c */ /* 0x040fe40001764270 */
[C---:B------:R-:W-:Y:S02]  /*17780*/  ISETP.GT.AND P4, PT, R0.reuse, 0xf9, P4 ;  /* 0x000000f90000780c */ /* 0x040fe40002784270 */
[C---:B------:R-:W-:Y:S01]  /*17790*/  ISETP.GT.AND P6, PT, R0.reuse, 0xf8, P2 ;  /* 0x000000f80000780c */ /* 0x040fe200017c4270 */
[----:B0-----:R-:W-:Y:S01]  /*177a0*/  IMAD.WIDE.U32 R2, R17, 0x1c, R6 ;  /* 0x0000001c11027825 */ /* 0x001fe200078e0006 */
[----:B------:R-:W-:Y:S01]  /*177b0*/  ISETP.GT.AND P2, PT, R0, 0xf9, P2 ;  /* 0x000000f90000780c */ /* 0x000fe20001744270 */
[----:B------:R2:W-:Y:S01]  /*177c0*/  @P5 STG.E desc[UR16][R4.64+0x220], R13 ;  /* 0x0002200d04005986 */ /* 0x0005e2000c101910 */
[----:B------:R-:W-:Y:S01]  /*177d0*/  IADD3 R8, P5, R6, UR9, RZ ;  /* 0x0000000906087c10 */ /* 0x000fe2000ffbe0ff */
[----:B------:R-:W-:Y:S01]  /*177e0*/  FMUL R147, R147, UR18 ;  /* 0x0000001293937c20 */ /* 0x000fe20008400000 */
[----:B-1----:R-:W-:Y:S01]  /*177f0*/  FMUL R11, R148, UR18 ;  /* 0x00000012940b7c20 */ /* 0x002fe20008400000 */
[----:B------:R-:W-:-:S02]  /*17800*/  VIADD R3, R3, UR8 ;  /* 0x0000000803037c36 */ /* 0x000fc40008000000 */
[----:B------:R-:W-:Y:S01]  /*17810*/  FMUL R149, R149, UR18 ;  /* 0x0000001295957c20 */ /* 0x000fe20008400000 */
[----:B------:R-:W-:Y:S01]  /*17820*/  IADD3.X R9, R7, UR27, RZ, P5, !PT ;  /* 0x0000001b07097c10 */ /* 0x000fe2000affe4ff */
[----:B------:R-:W-:Y:S01]  /*17830*/  FMUL R15, R150, UR18 ;  /* 0x00000012960f7c20 */ /* 0x000fe20008400000 */
[----:B------:R-:W-:Y:S01]  /*17840*/  FMUL R151, R151, UR18 ;  /* 0x0000001297977c20 */ /* 0x000fe20008400000 */
[----:B------:R2:W-:Y:S04]  /*17850*/  @P3 STG.E desc[UR16][R6.64+0x220], R147 ;  /* 0x0002209306003986 */ /* 0x0005e8000c101910 */
[----:B------:R2:W-:Y:S04]  /*17860*/  @P1 STG.E desc[UR16][R2.64+0x200], R11 ;  /* 0x0002000b02001986 */ /* 0x0005e8000c101910 */
[----:B------:R2:W-:Y:S04]  /*17870*/  @P4 STG.E desc[UR16][R8.64+0x200], R149 ;  /* 0x0002009508004986 */ /* 0x0005e8000c101910 */
[----:B------:R2:W-:Y:S04]  /*17880*/  @P6 STG.E desc[UR16][R2.64+0x220], R15 ;  /* 0x0002200f02006986 */ /* 0x0005e8000c101910 */
[----:B------:R2:W-:Y:S02]  /*17890*/  @P2 STG.E desc[UR16][R8.64+0x220], R151 ;  /* 0x0002209708002986 */ /* 0x0005e4000c101910 */
.L_x_409:
[----:B------:R-:W-:Y:S05]  /*178a0*/  BSYNC B0 ;  /* 0x0000000000007941 */ /* 0x000fea0003800000 */
.L_x_25:
[----:B0-2---:R-:W2:Y:S04]  /*178b0*/  LDL.LU R3, [R1+0x204] ;  /* 0x0002040001037983 */ /* 0x005ea80000300800 */
[----:B------:R-:W2:Y:S01]  /*178c0*/  LDL.LU R2, [R1+0x208] ;  /* 0x0002080001027983 */ /* 0x000ea20000300800 */
[----:B------:R-:W-:Y:S01]  /*178d0*/  ULDC UR8, c[0x0][0xc] ;  /* 0x0000030000087ab9 */ /* 0x000fe20000000800 */
[----:B------:R-:W-:Y:S01]  /*178e0*/  ULDC UR9, c[0x0][0x10] ;  /* 0x0000040000097ab9 */ /* 0x000fe20000000800 */
[----:B------:R-:W2:Y:S01]  /*178f0*/  LDC R5, c[0x0][0x14] ;  /* 0x00000500ff057b82 */ /* 0x000ea20000000800 */
[----:B------:R-:W-:Y:S01]  /*17900*/  UIMAD.WIDE.U32 UR8, UR8, UR9, URZ ;  /* 0x00000009080872a5 */ /* 0x000fe2000f8e003f */
[----:B------:R-:W-:Y:S01]  /*17910*/  PRMT R0, RZ, 0x7610, R0 ;  /* 0x00007610ff007816 */ /* 0x000fe20000000000 */
[----:B------:R-:W-:-:S04]  /*17920*/  UMOV UR10, 0xffffffff ;  /* 0xffffffff000a7882 */ /* 0x000fc80000000000 */
[----:B--2---:R-:W-:-:S04]  /*17930*/  IMAD.WIDE.U32 R2, R5, UR8, R2 ;  /* 0x0000000805027c25 */ /* 0x004fc8000f8e0002 */
[----:B------:R-:W-:Y:S01]  /*17940*/  IMAD R5, R5, UR9, RZ ;  /* 0x0000000905057c24 */ /* 0x000fe2000f8e02ff */
[----:B------:R-:W-:Y:S01]  /*17950*/  MOV R6, R2 ;  /* 0x0000000200067202 */ /* 0x000fe20000000f00 */
[----:B------:R-:W-:Y:S02]  /*17960*/  ULDC.64 UR8, c[0x0][0x750] ;  /* 0x0001d40000087ab9 */ /* 0x000fe40000000a00 */
[----:B------:R-:W-:Y:S01]  /*17970*/  IMAD.IADD R4, R3, 0x1, R5 ;  /* 0x0000000103047824 */ /* 0x000fe200078e0205 */
[----:B------:R-:W-:Y:S01]  /*17980*/  ISETP.GE.U32.AND P1, PT, R2, UR8, PT ;  /* 0x0000000802007c0c */ /* 0x000fe2000bf26070 */
[----:B------:R-:W-:-:S03]  /*17990*/  UMOV UR8, 0xffffffff ;  /* 0xffffffff00087882 */ /* 0x000fc60000000000 */
[----:B------:R0:W-:Y:S01]  /*179a0*/  STL [R1+0x204], R4 ;  /* 0x0002040401007387 */ /* 0x0001e20000100800 */
[----:B------:R-:W-:Y:S01]  /*179b0*/  ISETP.GE.U32.AND.EX P1, PT, R4, UR9, PT, P1 ;  /* 0x0000000904007c0c */ /* 0x000fe2000bf26110 */
[----:B------:R-:W-:Y:S02]  /*179c0*/  UMOV UR9, 0xffffffff ;  /* 0xffffffff00097882 */ /* 0x000fe40000000000 */
[----:B------:R0:W-:Y:S10]  /*179d0*/  STL [R1+0x208], R6 ;  /* 0x0002080601007387 */ /* 0x0001f40000100800 */
[----:B0-----:R-:W-:Y:S05]  /*179e0*/  @P1 BRA `(.L_x_410) ;  /* 0x0000000400881947 */ /* 0x001fea0003800000 */
[----:B------:R-:W0:Y:S01]  /*179f0*/  S2UR UR10, SR_CTAID.X ;  /* 0x00000000000a79c3 */ /* 0x000e220000002500 */
[----:B------:R-:W-:Y:S01]  /*17a00*/  ULDC.64 UR22, c[0x0][0x728] ;  /* 0x0001ca0000167ab9 */ /* 0x000fe20000000a00 */
[----:B------:R-:W-:Y:S01]  /*17a10*/  ULDC UR8, c[0x0][0x150] ;  /* 0x0000540000087ab9 */ /* 0x000fe20000000800 */
[----:B------:R-:W-:Y:S01]  /*17a20*/  ISETP.NE.U32.AND P1, PT, RZ, UR22, PT ;  /* 0x00000016ff007c0c */ /* 0x000fe2000bf25070 */
[----:B------:R-:W-:Y:S01]  /*17a30*/  ULDC UR24, c[0x0][0x730] ;  /* 0x0001cc0000187ab9 */ /* 0x000fe20000000800 */
[----:B------:R-:W-:Y:S01]  /*17a40*/  R2UR UR25, R6 ;  /* 0x00000000061972ca */ /* 0x000fe200000e0000 */
[----:B------:R-:W-:Y:S01]  /*17a50*/  ULDC UR27, c[0x0][0x154] ;  /* 0x00005500001b7ab9 */ /* 0x000fe20000000800 */
[----:B------:R-:W-:Y:S01]  /*17a60*/  ISETP.NE.AND.EX P1, PT, RZ, UR23, PT, P1 ;  /* 0x00000017ff007c0c */ /* 0x000fe2000bf25310 */
[----:B------:R-:W2:Y:S01]  /*17a70*/  S2UR UR29, SR_CTAID.Y ;  /* 0x00000000001d79c3 */ /* 0x000ea20000002600 */
[----:B------:R-:W-:Y:S02]  /*17a80*/  R2UR UR26, R4 ;  /* 0x00000000041a72ca */ /* 0x000fe400000e0000 */
[----:B------:R-:W-:-:S02]  /*17a90*/  R2UR UR14, R6 ;  /* 0x00000000060e72ca */ /* 0x000fc400000e0000 */
[----:B------:R-:W-:Y:S02]  /*17aa0*/  R2UR UR15, R4 ;  /* 0x00000000040f72ca */ /* 0x000fe400000e0000 */
[----:B0-----:R-:W-:-:S05]  /*17ab0*/  I2FP.F32.U32 R0, UR10 ;  /* 0x0000000a00007c45 */ /* 0x001fca0008201000 */
[----:B------:R-:W-:-:S04]  /*17ac0*/  FMUL R0, R0, UR8 ;  /* 0x0000000800007c20 */ /* 0x000fc80008400000 */
[----:B------:R0:W0:Y:S01]  /*17ad0*/  F2I.U32.TRUNC.NTZ R2, R0 ;  /* 0x0000000000027305 */ /* 0x000022000020f000 */
[----:B--2---:R-:W-:Y:S05]  /*17ae0*/  @!P1 BRA `(.L_x_411) ;  /* 0x0000000000309947 */ /* 0x004fea0003800000 */
        /* <DEDUP_REMOVED lines=12> */
.L_x_411:
[----:B------:R-:W-:Y:S01]  /*17bb0*/  USHF.R.U64 UR11, UR14, UR24, UR15 ;  /* 0x000000180e0b7299 */ /* 0x000fe2000800120f */
[----:B0-----:R-:W-:Y:S01]  /*17bc0*/  I2FP.F32.U32 R0, UR29 ;  /* 0x0000001d00007c45 */ /* 0x001fe20008201000 */
[----:B------:R-:W-:Y:S02]  /*17bd0*/  USHF.R.U32.HI UR8, URZ, UR24, UR15 ;  /* 0x000000183f087299 */ /* 0x000fe4000801160f */
[----:B------:R-:W-:Y:S02]  /*17be0*/  UIADD3 UR13, UP0, URZ, -UR11, URZ ;  /* 0x8000000b3f0d7290 */ /* 0x000fe4000ff1e03f */
[----:B------:R-:W-:Y:S01]  /*17bf0*/  FMUL R0, R0, UR27 ;  /* 0x0000001b00007c20 */ /* 0x000fe20008400000 */
[----:B------:R-:W-:Y:S01]  /*17c00*/  ULDC.64 UR22, c[0x0][0x720] ;  /* 0x0001c80000167ab9 */ /* 0x000fe20000000a00 */
[----:B------:R-:W-:Y:S01]  /*17c10*/  UIADD3.X UR8, URZ, ~UR8, URZ, UP0, !UPT ;  /* 0x800000083f087290 */ /* 0x000fe200087fe43f */
[----:B------:R-:W-:Y:S01]  /*17c20*/  UMOV UR14, UR25 ;  /* 0x00000019000e7c82 */ /* 0x000fe20008000000 */
[----:B------:R-:W-:-:S02]  /*17c30*/  UMOV UR15, UR26 ;  /* 0x0000001a000f7c82 */ /* 0x000fc40008000000 */
[----:B------:R-:W-:Y:S01]  /*17c40*/  UIMAD UR8, UR8, UR22, URZ ;  /* 0x00000016080872a4 */ /* 0x000fe2000f8e023f */
[----:B------:R-:W0:Y:S01]  /*17c50*/  F2I.U32.TRUNC.NTZ R0, R0 ;  /* 0x0000000000007305 */ /* 0x000e22000020f000 */
[----:B------:R-:W-:Y:S01]  /*17c60*/  UIMAD.WIDE.U32 UR14, UR13, UR22, UR14 ;  /* 0x000000160d0e72a5 */ /* 0x000fe2000f8e000e */
[----:B------:R-:W-:Y:S01]  /*17c70*/  R2UR UR22, R2 ;  /* 0x00000000021672ca */ /* 0x000fe200000e0000 */
[----:B------:R-:W-:Y:S01]  /*17c80*/  UIMAD UR13, UR13, UR23, UR8 ;  /* 0x000000170d0d72a4 */ /* 0x000fe2000f8e0208 */
[----:B------:R-:W-:Y:S01]  /*17c90*/  ULDC UR21, c[0x0][0x718] ;  /* 0x0001c60000157ab9 */ /* 0x000fe20000000800 */
[----:B------:R-:W-:Y:S02]  /*17ca0*/  ULDC UR31, c[0x0][0x758] ;  /* 0x0001d600001f7ab9 */ /* 0x000fe40000000800 */
[----:B------:R-:W-:Y:S01]  /*17cb0*/  UIADD3 UR15, UR15, UR13, URZ ;  /* 0x0000000d0f0f7290 */ /* 0x000fe2000fffe03f */
[----:B------:R-:W-:Y:S01]  /*17cc0*/  UMOV UR26, 0xffffffff ;  /* 0xffffffff001a7882 */ /* 0x000fe20000000000 */
[----:B------:R-:W-:Y:S01]  /*17cd0*/  ULDC.64 UR8, c[0x0][0x740] ;  /* 0x0001d00000087ab9 */ /* 0x000fe20000000a00 */
[----:B------:R-:W-:Y:S01]  /*17ce0*/  USHF.L.U32 UR26, UR26, UR31, URZ ;  /* 0x0000001f1a1a7299 */ /* 0x000fe2000800063f */
[----:B------:R-:W-:Y:S01]  /*17cf0*/  ISETP.NE.U32.AND P1, PT, RZ, UR8, PT ;  /* 0x00000008ff007c0c */ /* 0x000fe2000bf25070 */
[----:B------:R-:W-:-:S02]  /*17d00*/  USHF.R.U64 UR27, UR14, UR21, UR15 ;  /* 0x000000150e1b7299 */ /* 0x000fc4000800120f */
[----:B------:R-:W-:Y:S01]  /*17d10*/  USHF.R.U32.HI UR14, URZ, UR21, UR15 ;  /* 0x000000153f0e7299 */ /* 0x000fe2000801160f */
[----:B0-----:R-:W-:Y:S01]  /*17d20*/  R2UR UR24, R0 ;  /* 0x00000000001872ca */ /* 0x001fe200000e0000 */
[----:B------:R-:W-:Y:S01]  /*17d30*/  ULDC UR25, c[0x0][0x708] ;  /* 0x0001c20000197ab9 */ /* 0x000fe20000000800 */
[----:B------:R-:W-:Y:S01]  /*17d40*/  ULOP3.LUT UR32, URZ, UR26, URZ, 0x33, !UPT ;  /* 0x0000001a3f207292 */ /* 0x000fe2000f8e333f */
[----:B------:R-:W-:Y:S01]  /*17d50*/  ISETP.NE.AND.EX P1, PT, RZ, UR9, PT, P1 ;  /* 0x00000009ff007c0c */ /* 0x000fe2000bf25310 */
[----:B------:R-:W-:Y:S02]  /*17d60*/  USHF.R.U64 UR26, UR27, UR25, UR14 ;  /* 0x000000191b1a7299 */ /* 0x000fe4000800120e */
[----:B------:R-:W-:Y:S01]  /*17d70*/  USHF.R.U32.HI UR14, URZ, UR25, UR14 ;  /* 0x000000193f0e7299 */ /* 0x000fe2000801160e */
[----:B------:R-:W-:Y:S01]  /*17d80*/  UMOV UR28, 0x1 ;  /* 0x00000001001c7882 */ /* 0x000fe20000000000 */
[----:B------:R-:W-:Y:S02]  /*17d90*/  UIADD3 UR22, -UR22, URZ, URZ ;  /* 0x0000003f16167290 */ /* 0x000fe4000fffe13f */
[----:B------:R-:W-:-:S02]  /*17da0*/  USHF.L.U32 UR35, UR28, UR31, URZ ;  /* 0x0000001f1c237299 */ /* 0x000fc4000800063f */
[----:B------:R-:W-:Y:S01]  /*17db0*/  USHF.R.U64 UR28, UR26, UR31, UR14 ;  /* 0x0000001f1a1c7299 */ /* 0x000fe2000800120e */
[----:B------:R-:W-:Y:S01]  /*17dc0*/  ULDC UR23, c[0x0][0x144] ;  /* 0x0000510000177ab9 */ /* 0x000fe20000000800 */
[----:B------:R-:W-:Y:S01]  /*17dd0*/  ULDC UR12, c[0x0][0x700] ;  /* 0x0001c000000c7ab9 */ /* 0x000fe20000000800 */
[----:B------:R-:W-:Y:S02]  /*17de0*/  USHF.R.U32.HI UR14, URZ, UR31, UR14 ;  /* 0x0000001f3f0e7299 */ /* 0x000fe4000801160e */
[----:B------:R-:W-:Y:S02]  /*17df0*/  UIMAD UR31, UR23, UR22, UR10 ;  /* 0x00000016171f72a4 */ /* 0x000fe4000f8e020a */
[----:B------:R-:W-:Y:S02]  /*17e00*/  UIADD3 UR13, UR12, -0x1, URZ ;  /* 0xffffffff0c0d7890 */ /* 0x000fe4000fffe03f */
[----:B------:R-:W-:Y:S01]  /*17e10*/  UIADD3 UR30, -UR24, URZ, URZ ;  /* 0x0000003f181e7290 */ /* 0x000fe2000fffe13f */
[----:B------:R-:W-:Y:S01]  /*17e20*/  ULDC UR36, c[0x0][0x148] ;  /* 0x0000520000247ab9 */ /* 0x000fe20000000800 */
[----:B------:R-:W-:Y:S01]  /*17e30*/  ULDC UR33, c[0x0][0x748] ;  /* 0x0001d20000217ab9 */ /* 0x000fe20000000800 */
[----:B------:R-:W-:Y:S01]  /*17e40*/  ULDC UR34, c[0x0][0x738] ;  /* 0x0001ce0000227ab9 */ /* 0x000fe20000000800 */
        /* <DEDUP_REMOVED lines=14> */
.L_x_412:
[----:B------:R-:W-:Y:S01]  /*17f30*/  USHF.R.U64 UR8, UR10, UR33, UR14 ;  /* 0x000000210a087299 */ /* 0x000fe2000800120e */
[----:B------:R-:W-:Y:S01]  /*17f40*/  IMAD.MOV.U32 R0, RZ, RZ, 0x1 ;  /* 0x00000001ff007424 */ /* 0x000fe200078e00ff */
[----:B------:R-:W-:Y:S02]  /*17f50*/  ULOP3.LUT UR10, UR26, UR32, URZ, 0xc0, !UPT ;  /* 0x000000201a0a7292 */ /* 0x000fe4000f8ec03f */
[----:B------:R-:W-:Y:S02]  /*17f60*/  UIADD3 UR9, -UR8, URZ, URZ ;  /* 0x0000003f08097290 */ /* 0x000fe4000fffe13f */
[----:B------:R-:W-:Y:S02]  /*17f70*/  UIMAD UR10, UR35, UR8, UR10 ;  /* 0x00000008230a72a4 */ /* 0x000fe4000f8e020a */
[----:B------:R-:W-:Y:S02]  /*17f80*/  ULOP3.LUT UR13, UR27, UR13, URZ, 0xc0, !UPT ;  /* 0x0000000d1b0d7292 */ /* 0x000fe4000f8ec03f */
[----:B------:R-:W-:-:S02]  /*17f90*/  UIMAD UR8, UR9, UR34, UR28 ;  /* 0x00000022090872a4 */ /* 0x000fc4000f8e021c */
[----:B------:R-:W-:Y:S01]  /*17fa0*/  @UP2 UIMAD UR31, UR36, UR30, UR29 ;  /* 0x0000001e241f22a4 */ /* 0x000fe2000f8e021d */
[----:B------:R-:W-:Y:S01]  /*17fb0*/  ULDC UR9, c[0x0][0x710] ;  /* 0x0001c40000097ab9 */ /* 0x000fe20000000800 */
[----:B------:R-:W-:Y:S02]  /*17fc0*/  UIMAD UR8, UR8, UR12, UR13 ;  /* 0x0000000c080872a4 */ /* 0x000fe4000f8e020d */
[----:B------:R-:W-:-:S04]  /*17fd0*/  UIMAD UR10, UR10, UR9, UR31 ;  /* 0x000000090a0a72a4 */ /* 0x000fc8000f8e021f */
[----:B------:R-:W-:Y:S02]  /*17fe0*/  USEL UR9, UR8, UR10, !UP2 ;  /* 0x0000000a08097287 */ /* 0x000fe4000d000000 */
[----:B------:R-:W-:-:S03]  /*17ff0*/  USEL UR10, UR10, UR8, !UP2 ;  /* 0x000000080a0a7287 */ /* 0x000fc6000d000000 */
[----:B------:R-:W-:-:S09]  /*18000*/  UMOV UR8, UR11 ;  /* 0x0000000b00087c82 */ /* 0x000fd20008000000 */
.L_x_410:
[----:B------:R-:W-:-:S13]  /*18010*/  LOP3.LUT P1, RZ, R0, 0xff, RZ, 0xc0, !PT ;  /* 0x000000ff00ff7812 */ /* 0x000fda000782c0ff */
[----:B------:R-:W-:Y:S05]  /*18020*/  @P1 BRA `(.L_x_413) ;  /* 0xfffffe9000c41947 */ /* 0x000fea000383ffff */
[----:B------:R-:W-:Y:S05]  /*18030*/  EXIT ;  /* 0x000000000000794d */ /* 0x000fea0003800000 */
.L_x_7:
[----:B------:R-:W2:Y:S01]  /*18040*/  LDL R5, [R1+0x208] ;  /* 0x0002080001057983 */ /* 0x000ea20000100800 */
[----:B------:R-:W-:-:S03]  /*18050*/  ULDC.64 UR4, c[0x0][0x750] ;  /* 0x0001d40000047ab9 */ /* 0x000fc60000000a00 */
[----:B------:R-:W3:Y:S01]  /*18060*/  LDL R4, [R1+0x204] ;  /* 0x0002040001047983 */ /* 0x000ee20000100800 */
[----:B------:R-:W-:Y:S01]  /*18070*/  PRMT R0, RZ, 0x7610, R0 ;  /* 0x00007610ff007816 */ /* 0x000fe20000000000 */
[----:B------:R-:W-:Y:S01]  /*18080*/  IMAD.MOV.U32 R2, RZ, RZ, -0x1 ;  /* 0xffffffffff027424 */ /* 0x000fe200078e00ff */
[----:B------:R-:W-:Y:S01]  /*18090*/  MOV R9, 0xffffffff ;  /* 0xffffffff00097802 */ /* 0x000fe20000000f00 */
[----:B------:R-:W-:Y:S01]  /*180a0*/  IMAD.MOV.U32 R3, RZ, RZ, -0x1 ;  /* 0xffffffffff037424 */ /* 0x000fe200078e00ff */
[----:B--2---:R-:W-:-:S04]  /*180b0*/  ISETP.GE.U32.AND P0, PT, R5, UR4, PT ;  /* 0x0000000405007c0c */ /* 0x004fc8000bf06070 */
[----:B---3--:R-:W-:-:S13]  /*180c0*/  ISETP.GE.U32.AND.EX P0, PT, R4, UR5, PT, P0 ;  /* 0x0000000504007c0c */ /* 0x008fda000bf06100 */
        /* <DEDUP_REMOVED lines=21> */
.L_x_415:
[----:B------:R-:W-:Y:S01]  /*18220*/  USHF.R.U64 UR4, UR16, UR20, UR17 ;  /* 0x0000001410047299 */ /* 0x000fe20008001211 */
[----:B------:R-:W-:Y:S01]  /*18230*/  R2UR UR15, R4 ;  /* 0x00000000040f72ca */ /* 0x000fe200000e0000 */
[----:B------:R-:W-:Y:S02]  /*18240*/  USHF.R.U32.HI UR5, URZ, UR20, UR17 ;  /* 0x000000143f057299 */ /* 0x000fe40008011611 */
[----:B------:R-:W-:Y:S01]  /*18250*/  UIADD3 UR9, UP0, URZ, -UR4, URZ ;  /* 0x800000043f097290 */ /* 0x000fe2000ff1e03f */
[----:B------:R-:W-:Y:S01]  /*18260*/  ULDC.64 UR16, c[0x0][0x720] ;  /* 0x0001c80000107ab9 */ /* 0x000fe20000000a00 */
[----:B------:R-:W-:Y:S02]  /*18270*/  UMOV UR14, UR21 ;  /* 0x00000015000e7c82 */ /* 0x000fe40008000000 */
[----:B------:R-:W-:Y:S02]  /*18280*/  UIADD3.X UR5, URZ, ~UR5, URZ, UP0, !UPT ;  /* 0x800000053f057290 */ /* 0x000fe400087fe43f */
[----:B------:R-:W-:-:S02]  /*18290*/  @UP2 UIMAD UR7, UR11, UR13, UR12 ;  /* 0x0000000d0b0722a4 */ /* 0x000fc4000f8e020c */
[----:B------:R-:W-:Y:S02]  /*182a0*/  UIMAD UR5, UR5, UR16, URZ ;  /* 0x00000010050572a4 */ /* 0x000fe4000f8e023f */
[----:B------:R-:W-:Y:S02]  /*182b0*/  UIMAD.WIDE.U32 UR14, UR9, UR16, UR14 ;  /* 0x00000010090e72a5 */ /* 0x000fe4000f8e000e */
[----:B------:R-:W-:Y:S01]  /*182c0*/  UIMAD UR5, UR9, UR17, UR5 ;  /* 0x00000011090572a4 */ /* 0x000fe2000f8e0205 */
[----:B------:R-:W-:Y:S02]  /*182d0*/  ULDC.64 UR10, c[0x0][0x740] ;  /* 0x0001d000000a7ab9 */ /* 0x000fe40000000a00 */
[----:B------:R-:W-:Y:S01]  /*182e0*/  ULDC UR9, c[0x0][0x718] ;  /* 0x0001c60000097ab9 */ /* 0x000fe20000000800 */
[----:B------:R-:W-:Y:S01]  /*182f0*/  UIADD3 UR5, UR15, UR5, URZ ;  /* 0x000000050f057290 */ /* 0x000fe2000fffe03f */
[----:B------:R-:W-:Y:S01]  /*18300*/  ISETP.NE.U32.AND P0, PT, RZ, UR10, PT ;  /* 0x0000000aff007c0c */ /* 0x000fe2000bf05070 */
[----:B------:R-:W-:Y:S01]  /*18310*/  ULDC UR16, c[0x0][0x708] ;  /* 0x0001c20000107ab9 */ /* 0x000fe20000000800 */
[----:B------:R-:W-:Y:S01]  /*18320*/  ULDC UR23, c[0x0][0x758] ;  /* 0x0001d60000177ab9 */ /* 0x000fe20000000800 */
[----:B------:R-:W-:Y:S01]  /*18330*/  USHF.R.U64 UR18, UR14, UR9, UR5 ;  /* 0x000000090e127299 */ /* 0x000fe20008001205 */
[----:B------:R-:W-:Y:S01]  /*18340*/  ISETP.NE.AND.EX P0, PT, RZ, UR11, PT, P0 ;  /* 0x0000000bff007c0c */ /* 0x000fe2000bf05300 */
[----:B------:R-:W-:Y:S01]  /*18350*/  USHF.R.U32.HI UR5, URZ, UR9, UR5 ;  /* 0x000000093f057299 */ /* 0x000fe20008011605 */
[----:B------:R-:W-:-:S02]  /*18360*/  ULDC UR21, c[0x0][0x700] ;  /* 0x0001c00000157ab9 */ /* 0x000fc40000000800 */
[----:B------:R-:W-:Y:S01]  /*18370*/  UMOV UR9, 0xffffffff ;  /* 0xffffffff00097882 */ /* 0x000fe20000000000 */
[----:B------:R-:W-:Y:S02]  /*18380*/  USHF.R.U64 UR19, UR18, UR16, UR5 ;  /* 0x0000001012137299 */ /* 0x000fe40008001205 */
[----:B------:R-:W-:Y:S02]  /*18390*/  USHF.R.U32.HI UR5, URZ, UR16, UR5 ;  /* 0x000000103f057299 */ /* 0x000fe40008011605 */
[----:B------:R-:W-:Y:S02]  /*183a0*/  USHF.L.U32 UR12, UR9, UR23, URZ ;  /* 0x00000017090c7299 */ /* 0x000fe4000800063f */
[----:B------:R-:W-:Y:S02]  /*183b0*/  USHF.R.U64 UR20, UR19, UR23, UR5 ;  /* 0x0000001713147299 */ /* 0x000fe40008001205 */
[----:B------:R-:W-:Y:S02]  /*183c0*/  USHF.R.U32.HI UR9, URZ, UR23, UR5 ;  /* 0x000000173f097299 */ /* 0x000fe40008011605 */
[----:B------:R-:W-:-:S02]  /*183d0*/  UIADD3 UR22, UR21, -0x1, URZ ;  /* 0xffffffff15167890 */ /* 0x000fc4000fffe03f */
        /* <DEDUP_REMOVED lines=18> */
.L_x_416:
[----:B------:R-:W-:Y:S01]  /*18500*/  USHF.R.U64 UR9, UR5, UR24, UR9 ;  /* 0x0000001805097299 */ /* 0x000fe20008001209 */
[----:B------:R-:W-:Y:S01]  /*18510*/  IMAD.MOV.U32 R0, RZ, RZ, 0x1 ;  /* 0x00000001ff007424 */ /* 0x000fe200078e00ff */
[----:B------:R-:W-:Y:S01]  /*18520*/  USHF.L.U32 UR26, UR26, UR23, URZ ;  /* 0x000000171a1a7299 */ /* 0x000fe2000800063f */
[----:B------:R-:W-:Y:S01]  /*18530*/  IMAD.U32 R9, RZ, RZ, UR4 ;  /* 0x00000004ff097e24 */ /* 0x000fe2000f8e00ff */
[----:B------:R-:W-:Y:S02]  /*18540*/  ULOP3.LUT UR5, UR19, UR27, URZ, 0xc0, !UPT ;  /* 0x0000001b13057292 */ /* 0x000fe4000f8ec03f */
[----:B------:R-:W-:Y:S02]  /*18550*/  UIADD3 UR10, -UR9, URZ, URZ ;  /* 0x0000003f090a7290 */ /* 0x000fe4000fffe13f */
[----:B------:R-:W-:Y:S02]  /*18560*/  UIMAD UR9, UR26, UR9, UR5 ;  /* 0x000000091a0972a4 */ /* 0x000fe4000f8e0205 */
[----:B------:R-:W-:-:S02]  /*18570*/  ULOP3.LUT UR18, UR18, UR22, URZ, 0xc0, !UPT ;  /* 0x0000001612127292 */ /* 0x000fc4000f8ec03f */
[----:B------:R-:W-:-:S03]  /*18580*/  UIMAD UR5, UR10, UR25, UR20 ;  /* 0x000000190a0572a4 */ /* 0x000fc6000f8e0214 */
[----:B------:R-:W-:Y:S01]  /*18590*/  ULDC UR10, c[0x0][0x710] ;  /* 0x0001c400000a7ab9 */ /* 0x000fe20000000800 */
[----:B------:R-:W-:Y:S02]  /*185a0*/  UIMAD UR5, UR5, UR21, UR18 ;  /* 0x00000015050572a4 */ /* 0x000fe4000f8e0212 */
[----:B------:R-:W-:-:S04]  /*185b0*/  UIMAD UR7, UR9, UR10, UR7 ;  /* 0x0000000a090772a4 */ /* 0x000fc8000f8e0207 */
[----:B------:R-:W-:Y:S02]  /*185c0*/  USEL UR9, UR5, UR7, !UP2 ;  /* 0x0000000705097287 */ /* 0x000fe4000d000000 */
[----:B------:R-:W-:-:S04]  /*185d0*/  USEL UR7, UR7, UR5, !UP2 ;  /* 0x0000000507077287 */ /* 0x000fc8000d000000 */
[----:B------:R-:W-:Y:S02]  /*185e0*/  IMAD.U32 R3, RZ, RZ, UR9 ;  /* 0x00000009ff037e24 */ /* 0x000fe4000f8e00ff */
[----:B------:R-:W-:-:S07]  /*185f0*/  MOV R2, UR7 ;  /* 0x0000000700027c02 */ /* 0x000fce0008000f00 */
.L_x_414:
[----:B------:R-:W-:-:S08]  /*18600*/  NOP ;  /* 0x0000000000007918 */ /* 0x000fd00000000000 */
[----:B0-----:R-:W0:-:S00]  /*18610*/  USETMAXREG.DEALLOC.CTAPOOL 0x18 ;  /* 0x00000018000079c8 */ /* 0x001e0000080e0500 */
[----:B------:R-:W-:-:S13]  /*18620*/  ISETP.NE.AND P0, PT, RZ, UR8, PT ;  /* 0x00000008ff007c0c */ /* 0x000fda000bf05270 */
[----:B------:R-:W-:Y:S05]  /*18630*/  @P0 EXIT ;  /* 0x000000000000094d */ /* 0x000fea0003800000 */
[----:B0-----:R-:W-:Y:S01]  /*18640*/  LOP3.LUT P0, RZ, R0, 0xff, RZ, 0xc0, !PT ;  /* 0x000000ff00ff7812 */ /* 0x001fe2000780c0ff */
[----:B------:R-:W-:Y:S02]  /*18650*/  IMAD.MOV.U32 R0, RZ, RZ, 0x1 ;  /* 0x00000001ff007424 */ /* 0x000fe400078e00ff */
[----:B------:R-:W-:-:S10]  /*18660*/  IMAD.MOV.U32 R6, RZ, RZ, RZ ;  /* 0x000000ffff067224 */ /* 0x000fd400078e00ff */
[----:B------:R-:W-:Y:S05]  /*18670*/  @!P0 BRA `(.L_x_417) ;  /* 0x0000000c00a48947 */ /* 0x000fea0003800000 */
[----:B------:R-:W0:Y:S01]  /*18680*/  S2UR UR21, SR_CgaCtaId ;  /* 0x00000000001579c3 */ /* 0x000e220000008800 */
[----:B------:R-:W-:Y:S01]  /*18690*/  ULDC UR4, c[0x0][0x28c] ;  /* 0x0000a30000047ab9 */ /* 0x000fe20000000800 */
[----:B------:R-:W-:Y:S01]  /*186a0*/  ULDC UR5, c[0x0][0x700] ;  /* 0x0001c00000057ab9 */ /* 0x000fe20000000800 */
[----:B------:R-:W-:Y:S01]  /*186b0*/  UIADD3 UR11, UR4, 0x3f, URZ ;  /* 0x0000003f040b7890 */ /* 0x000fe2000fffe03f */
[----:B------:R-:W-:Y:S01]  /*186c0*/  BSSY B0, `(.L_x_417) ;  /* 0x00000e4000007945 */ /* 0x000fe20003800000 */
[----:B------:R-:W-:Y:S01]  /*186d0*/  ULDC UR9, c[0x0][0x758] ;  /* 0x0001d60000097ab9 */ /* 0x000fe20000000800 */
[----:B------:R-:W-:Y:S01]  /*186e0*/  UMOV UR12, 0x1 ;  /* 0x00000001000c7882 */ /* 0x000fe20000000000 */
[----:B------:R-:W-:Y:S01]  /*186f0*/  UIADD3 UR4, UR5, -0x1, URZ ;  /* 0xffffffff05047890 */ /* 0x000fe2000fffe03f */
[----:B------:R-:W-:Y:S01]  /*18700*/  IMAD.MOV.U32 R8, RZ, RZ, 0x1 ;  /* 0x00000001ff087424 */ /* 0x000fe200078e00ff */
[----:B------:R-:W-:Y:S01]  /*18710*/  UMOV UR10, 0xffffffff ;  /* 0xffffffff000a7882 */ /* 0x000fe20000000000 */
[----:B------:R-:W-:Y:S01]  /*18720*/  USHF.L.U32 UR5, UR12, UR9, URZ ;  /* 0x000000090c057299 */ /* 0x000fe2000800063f */
[----:B------:R-:W-:Y:S01]  /*18730*/  MOV R0, 0x1 ;  /* 0x0000000100007802 */ /* 0x000fe20000000f00 */
[----:B------:R-:W-:Y:S01]  /*18740*/  USHF.R.S32.HI UR12, URZ, 0x1f, UR11 ;  /* 0x0000001f3f0c7899 */ /* 0x000fe2000801140b */
[----:B------:R-:W-:Y:S01]  /*18750*/  IMAD.MOV.U32 R6, RZ, RZ, RZ ;  /* 0x000000ffff067224 */ /* 0x000fe200078e00ff */
[----:B------:R-:W-:Y:S01]  /*18760*/  ULDC UR8, c[0x0][0xc] ;  /* 0x0000030000087ab9 */ /* 0x000fe20000000800 */
[----:B------:R-:W-:-:S02]  /*18770*/  USHF.L.U32 UR32, UR10, UR9, URZ ;  /* 0x000000090a207299 */ /* 0x000fc4000800063f */
[----:B------:R-:W-:Y:S01]  /*18780*/  ULEA.HI UR12, UR12, UR11, URZ, 0x6 ;  /* 0x0000000b0c0c7291 */ /* 0x000fe2000f8f303f */
[----:B------:R-:W-:Y:S01]  /*18790*/  ULDC UR9, c[0x0][0x10] ;  /* 0x0000040000097ab9 */ /* 0x000fe20000000800 */
[----:B------:R-:W-:Y:S01]  /*187a0*/  ULDC UR10, c[0x0][0x14] ;  /* 0x00000500000a7ab9 */ /* 0x000fe20000000800 */
[----:B------:R-:W-:Y:S02]  /*187b0*/  UIMAD.WIDE.U32 UR8, UR8, UR9, URZ ;  /* 0x00000009080872a5 */ /* 0x000fe4000f8e003f */
[----:B------:R-:W-:Y:S02]  /*187c0*/  USHF.R.S32.HI UR29, URZ, 0x6, UR12 ;  /* 0x000000063f1d7899 */ /* 0x000fe4000801140c */
[----:B0-----:R-:W-:Y:S02]  /*187d0*/  USHF.L.U32 UR7, UR21, 0x7, URZ ;  /* 0x0000000715077899 */ /* 0x001fe4000800063f */
[----:B------:R-:W-:Y:S02]  /*187e0*/  USHF.L.U32 UR13, UR21, 0xc, URZ ;  /* 0x0000000c150d7899 */ /* 0x000fe4000800063f */
[----:B------:R-:W-:-:S02]  /*187f0*/  USHF.L.U32 UR21, UR21, 0xa, URZ ;  /* 0x0000000a15157899 */ /* 0x000fc4000800063f */
[----:B------:R-:W-:Y:S02]  /*18800*/  UIMAD.WIDE.U32 UR34, UR8, UR10, URZ ;  /* 0x0000000a082272a5 */ /* 0x000fe4000f8e003f */
[----:B------:R-:W-:Y:S02]  /*18810*/  UIMAD UR33, UR9, UR10, URZ ;  /* 0x0000000a092172a4 */ /* 0x000fe4000f8e023f */
[----:B------:R-:W-:Y:S02]  /*18820*/  ULOP3.LUT UR36, UR6, 0x2, URZ, 0xfc, !UPT ;  /* 0x0000000206247892 */ /* 0x000fe4000f8efc3f */
[----:B------:R-:W-:Y:S02]  /*18830*/  ULOP3.LUT UR7, UR7, 0x80, URZ, 0xc0, !UPT ;  /* 0x0000008007077892 */ /* 0x000fe4000f8ec03f */
[----:B------:R-:W-:Y:S02]  /*18840*/  ULOP3.LUT UR13, UR13, 0x1000, URZ, 0xc0, !UPT ;  /* 0x000010000d0d7892 */ /* 0x000fe4000f8ec03f */
[----:B------:R-:W-:-:S02]  /*18850*/  ULOP3.LUT UR21, UR21, 0x400, URZ, 0xc0, !UPT ;  /* 0x0000040015157892 */ /* 0x000fc4000f8ec03f */
[----:B------:R-:W-:Y:S02]  /*18860*/  ULOP3.LUT UR32, URZ, UR32, URZ, 0x33, !UPT ;  /* 0x000000203f207292 */ /* 0x000fe4000f8e333f */
[----:B------:R-:W-:Y:S02]  /*18870*/  UIADD3 UR33, UR35, UR33, URZ ;  /* 0x0000002123217290 */ /* 0x000fe4000fffe03f */
[----:B------:R-:W-:Y:S01]  /*18880*/  UIADD3 UR42, UR29, 0x1, URZ ;  /* 0x000000011d2a7890 */ /* 0x000fe2000fffe03f */
[----:B------:R-:W-:-:S11]  /*18890*/  ULDC.64 UR38, c[0x0][0x198] ;  /* 0x0000660000267ab9 */ /* 0x000fd60000000a00 */
.L_x_428:
[----:B------:R-:W-:-:S03]  /*188a0*/  UMOV UR8, 0xffffffff ;  /* 0xffffffff00087882 */ /* 0x000fc60000000000 */
[----:B------:R-:W-:Y:S05]  /*188b0*/  BRA.DIV UR8, `(.L_x_418) ;  /* 0x0000000e08f07947 */ /* 0x000fea000b800000 */
[----:B------:R-:W-:-:S13]  /*188c0*/  ELECT P0, URZ, PT ;  /* 0x00000000003f782f */ /* 0x000fda0003800000 */
.L_x_439:
[----:B------:R-:W0:Y:S01]  /*188d0*/  LDC R4, c[0x0][0x28c] ;  /* 0x0000a300ff047b82 */ /* 0x000e220000000800 */
[----:B------:R-:W-:Y:S01]  /*188e0*/  BSSY B1, `(.L_x_419) ;  /* 0x0000049000017945 */ /* 0x000fe20003800000 */
[----:B0-----:R-:W-:-:S13]  /*188f0*/  ISETP.LT.OR P0, PT, R4, 0x1, !P0 ;  /* 0x000000010400780c */ /* 0x001fda0004701670 */
[----:B------:R-:W-:Y:S05]  /*18900*/  @P0 BRA `(.L_x_420) ;  /* 0x0000000400180947 */ /* 0x000fea0003800000 */
[----:B------:R-:W-:Y:S01]  /*18910*/  LEA R2, R2, UR7, 0x8 ;  /* 0x0000000702027c11 */ /* 0x000fe2000f8e40ff */
[----:B------:R-:W-:Y:S01]  /*18920*/  IMAD.SHL.U32 R3, R3, 0x100, RZ ;  /* 0x0000010003037824 */ /* 0x000fe200078e00ff */
[----:B------:R-:W-:Y:S01]  /*18930*/  MOV R12, RZ ;  /* 0x000000ff000c7202 */ /* 0x000fe20000000f00 */
[----:B------:R-:W-:Y:S01]  /*18940*/  IMAD.MOV.U32 R11, RZ, RZ, RZ ;  /* 0x000000ffff0b7224 */ /* 0x000fe200078e00ff */
[----:B------:R-:W-:Y:S01]  /*18950*/  MOV R14, RZ ;  /* 0x000000ff000e7202 */ /* 0x000fe20000000f00 */
[----:B------:R-:W-:Y:S02]  /*18960*/  IMAD.U32 R13, RZ, RZ, UR42 ;  /* 0x0000002aff0d7e24 */ /* 0x000fe4000f8e00ff */
[----:B------:R-:W-:Y:S02]  /*18970*/  IMAD.MOV.U32 R4, RZ, RZ, R0 ;  /* 0x000000ffff047224 */ /* 0x000fe400078e0000 */
[----:B------:R-:W-:-:S07]  /*18980*/  IMAD.MOV.U32 R5, RZ, RZ, R6 ;  /* 0x000000ffff057224 */ /* 0x000fce00078e0006 */
.L_x_423:
[----:B------:R-:W0:Y:S01]  /*18990*/  S2R R10, SR_CgaCtaId ;  /* 0x00000000000a7919 */ /* 0x000e220000008800 */
[----:B------:R-:W-:Y:S01]  /*189a0*/  MOV R7, 0x400 ;  /* 0x0000040000077802 */ /* 0x000fe20000000f00 */
[----:B------:R-:W1:Y:S03]  /*189b0*/  S2R R15, SR_TID.X ;  /* 0x00000000000f7919 */ /* 0x000e660000002100 */
[----:B0-----:R-:W-:Y:S02]  /*189c0*/  LEA R16, R10, R7, 0x18 ;  /* 0x000000070a107211 */ /* 0x001fe400078ec0ff */
[----:B------:R-:W-:Y:S02]  /*189d0*/  SHF.L.U32 R10, R4, 0x1f, RZ ;  /* 0x0000001f040a7819 */ /* 0x000fe400000006ff */
[----:B-1----:R-:W-:Y:S01]  /*189e0*/  LOP3.LUT P1, RZ, R15, 0x7f, RZ, 0xc0, !PT ;  /* 0x0000007f0fff7812 */ /* 0x002fe2000782c0ff */
[----:B------:R-:W-:-:S04]  /*189f0*/  IMAD R7, R5, 0x8, R16 ;  /* 0x0000000805077824 */ /* 0x000fc800078e0210 */
[----:B------:R-:W0:Y:S02]  /*18a00*/  SYNCS.PHASECHK.TRANS64.TRYWAIT P0, [R7+URZ+0x20], R10 ;  /* 0x0000200a070075a7 */ /* 0x000e24000800017f */
[----:B0-----:R-:W-:Y:S06]  /*18a10*/  @!P0 BRA `(.L_x_421) ;  /* 0x0000000c00b88947 */ /* 0x001fec0003800000 */
.L_x_440:
[----:B0-----:R-:W0:Y:S01]  /*18a20*/  @!P1 LDC R10, c[0x0][0x640] ;  /* 0x00019000ff0a9b82 */ /* 0x001e220000000800 */
[----:B------:R-:W-:-:S04]  /*18a30*/  UPRMT UR8, UR36, 0x9910, URZ ;  /* 0x0000991024087896 */ /* 0x000fc8000800003f */
[----:B------:R-:W-:-:S06]  /*18a40*/  UISETP.NE.AND UP0, UPT, UR8, 0x2, UPT ;  /* 0x000000020800788c */ /* 0x000fcc000bf05270 */
[----:B------:R-:W-:Y:S01]  /*18a50*/  PLOP3.LUT P0, PT, PT, PT, UP0, 0x80, 0x0 ;  /* 0x000000000000781c */ /* 0x000fe20003f0f008 */
[----:B0-----:R0:W-:-:S12]  /*18a60*/  @!P1 SYNCS.ARRIVE.TRANS64 RZ, [R7+URZ], R10 ;  /* 0x0000000a07ff99a7 */ /* 0x0011d8000800003f */
[----:B------:R-:W-:Y:S05]  /*18a70*/  @P0 BRA `(.L_x_422) ;  /* 0x0000000000040947 */ /* 0x000fea0003800000 */
[----:B------:R-:W-:Y:S01]  /*18a80*/  BPT.TRAP 0x1 ;  /* 0x000000040000795c */ /* 0x000fe20000300000 */
.L_x_422:
[----:B0-----:R-:W-:Y:S01]  /*18a90*/  LEA R10, R5, UR13, 0xd ;  /* 0x0000000d050a7c11 */ /* 0x001fe2000f8e68ff */
[----:B------:R-:W-:Y:S01]  /*18aa0*/  VIADD R13, R13, 0xffffffff ;  /* 0xffffffff0d0d7836 */ /* 0x000fe20000000000 */
[----:B------:R-:W-:Y:S01]  /*18ab0*/  R2UR UR9, R16 ;  /* 0x00000000100972ca */ /* 0x000fe200000e0000 */
[----:B------:R-:W-:Y:S01]  /*18ac0*/  UIADD3 UR22, UP0, UR38, 0xf0, URZ ;  /* 0x000000f026167890 */ /* 0x000fe2000ff1e03f */
[----:B------:R-:W-:Y:S01]  /*18ad0*/  R2UR UR16, R5 ;  /* 0x00000000051072ca */ /* 0x000fe200000e0000 */
[--C-:B------:R-:W-:Y:S01]  /*18ae0*/  IMAD R10, R10, 0x2, R16.reuse ;  /* 0x000000020a0a7824 */ /* 0x100fe200078e0210 */
[----:B------:R-:W-:Y:S01]  /*18af0*/  R2UR UR25, R7 ;  /* 0x00000000071972ca */ /* 0x000fe200000e0000 */
[----:B------:R-:W-:Y:S01]  /*18b00*/  IMAD R16, R5, 0x8000, R16 ;  /* 0x0000800005107824 */ /* 0x000fe200078e0210 */
[----:B------:R-:W-:Y:S01]  /*18b10*/  R2UR UR28, R9 ;  /* 0x00000000091c72ca */ /* 0x000fe200000e0000 */
[----:B------:R-:W-:Y:S01]  /*18b20*/  UIADD3 UR30, UP1, UR38, 0x1f0, URZ ;  /* 0x000001f0261e7890 */ /* 0x000fe2000ff3e03f */
[----:B------:R-:W-:Y:S01]  /*18b30*/  R2UR UR24, R10 ;  /* 0x000000000a1872ca */ /* 0x000fe200000e0000 */
[----:B------:R-:W-:Y:S01]  /*18b40*/  UIADD3 UR40, UP2, UR38, 0x2f0, URZ ;  /* 0x000002f026287890 */ /* 0x000fe2000ff5e03f */
[----:B------:R-:W-:Y:S01]  /*18b50*/  R2UR UR8, R16 ;  /* 0x00000000100872ca */ /* 0x000fe200000e0000 */
[----:B------:R-:W-:Y:S01]  /*18b60*/  UIADD3.X UR23, URZ, UR39, URZ, UP0, !UPT ;  /* 0x000000273f177290 */ /* 0x000fe200087fe43f */
[----:B------:R-:W-:Y:S01]  /*18b70*/  R2UR UR27, R2 ;  /* 0x00000000021b72ca */ /* 0x000fe200000e0000 */
[----:B------:R-:W-:Y:S01]  /*18b80*/  UIADD3.X UR31, URZ, UR39, URZ, UP1, !UPT ;  /* 0x000000273f1f7290 */ /* 0x000fe20008ffe43f */
[----:B------:R-:W-:Y:S01]  /*18b90*/  R2UR UR26, R12 ;  /* 0x000000000c1a72ca */ /* 0x000fe200000e0000 */
[----:B------:R-:W-:Y:S01]  /*18ba0*/  ULEA UR16, UR16, UR21, 0xb ;  /* 0x0000001510107291 */ /* 0x000fe2000f8e583f */
[C---:B------:R-:W-:Y:S01]  /*18bb0*/  R2UR UR19, R14.reuse ;  /* 0x000000000e1372ca */ /* 0x040fe200000e0000 */
[----:B------:R-:W-:Y:S01]  /*18bc0*/  UIADD3.X UR41, URZ, UR39, URZ, UP2, !UPT ;  /* 0x000000273f297290 */ /* 0x000fe200097fe43f */
[----:B------:R-:W-:Y:S01]  /*18bd0*/  R2UR UR10, R11 ;  /* 0x000000000b0a72ca */ /* 0x000fe200000e0000 */
[----:B------:R-:W-:Y:S01]  /*18be0*/  UIADD3 UR16, UR9, 0x30100, UR16 ;  /* 0x0003010009107890 */ /* 0x000fe2000fffe010 */
[----:B------:R-:W-:Y:S01]  /*18bf0*/  R2UR UR11, R3 ;  /* 0x00000000030b72ca */ /* 0x000fe200000e0000 */
[----:B------:R-:W-:Y:S01]  /*18c00*/  UIADD3 UR24, UR24, 0x100, URZ ;  /* 0x0000010018187890 */ /* 0x000fe2000fffe03f */
[----:B------:R-:W-:Y:S01]  /*18c10*/  ISETP.GT.AND P1, PT, R13, 0x1, PT ;  /* 0x000000010d00780c */ /* 0x000fe20003f24270 */
[----:B------:R-:W-:Y:S01]  /*18c20*/  UIADD3 UR8, UR8, 0x10100, URZ ;  /* 0x0001010008087890 */ /* 0x000fe2000fffe03f */
[----:B------:R-:W-:Y:S01]  /*18c30*/  IADD3 R5, R5, 0x1, RZ ;  /* 0x0000000105057810 */ /* 0x000fe20007ffe0ff */
[----:B------:R-:W-:Y:S01]  /*18c40*/  UMOV UR37, 0x30000 ;  /* 0x0003000000257882 */ /* 0x000fe20000000000 */
[----:B------:R-:W-:Y:S01]  /*18c50*/  UMOV UR14, 0x0 ;  /* 0x00000000000e7882 */ /* 0x000fe20000000000 */
[----:B------:R-:W-:Y:S01]  /*18c60*/  UMOV UR15, 0x10000000 ;  /* 0x10000000000f7882 */ /* 0x000fe20000000000 */
[----:B------:R-:W-:Y:S01]  /*18c70*/  ISETP.NE.AND P0, PT, R5, 0x4, PT ;  /* 0x000000040500780c */ /* 0x000fe20003f05270 */
[----:B------:R-:W-:Y:S01]  /*18c80*/  UMOV UR17, UR25 ;  /* 0x0000001900117c82 */ /* 0x000fe20008000000 */
[----:B------:R-:W-:Y:S01]  /*18c90*/  UMOV UR20, UR28 ;  /* 0x0000001c00147c82 */ /* 0x000fe20008000000 */
[----:B------:R-:W-:Y:S01]  /*18ca0*/  UMOV UR18, UR27 ;  /* 0x0000001b00127c82 */ /* 0x000fe20008000000 */
[----:B------:R0:W-:Y:S01]  /*18cb0*/  UTMALDG.3D.MULTICAST [UR24], [UR22], UR37, desc[UR14] ;  /* 0x00000e18160073b4 */ /* 0x0001e20008011825 */
[----:B------:R-:W-:Y:S01]  /*18cc0*/  UMOV UR9, UR25 ;  /* 0x0000001900097c82 */ /* 0x000fe20008000000 */
[----:B------:R-:W-:Y:S01]  /*18cd0*/  UMOV UR12, UR28 ;  /* 0x0000001c000c7c82 */ /* 0x000fe20008000000 */
[----:B------:R-:W-:Y:S01]  /*18ce0*/  SEL R7, RZ, 0x1, P0 ;  /* 0x00000001ff077807 */ /* 0x000fe20000000000 */
[----:B------:R-:W-:Y:S01]  /*18cf0*/  VIADD R14, R14, 0x1 ;  /* 0x000000010e0e7836 */ /* 0x000fe20000000000 */
[----:B------:R-:W-:Y:S01]  /*18d00*/  IADD3 R11, R11, 0x40, RZ ;  /* 0x000000400b0b7810 */ /* 0x000fe20007ffe0ff */
[----:B------:R-:W-:Y:S01]  /*18d10*/  VIADD R12, R12, 0x20 ;  /* 0x000000200c0c7836 */ /* 0x000fe20000000000 */
[----:B------:R-:W-:Y:S01]  /*18d20*/  LOP3.LUT R4, R4, R7, RZ, 0x3c, !PT ;  /* 0x0000000704047212 */ /* 0x000fe200078e3cff */
[----:B------:R0:W-:Y:S01]  /*18d30*/  UTMALDG.3D.MULTICAST [UR16], [UR30], UR37, desc[UR14] ;  /* 0x00000e101e0073b4 */ /* 0x0001e20008011825 */
[----:B------:R-:W-:Y:S01]  /*18d40*/  SEL R5, R5, RZ, P0 ;  /* 0x000000ff05057207 */ /* 0x000fe20000000000 */
[----:B------:R0:W-:Y:S02]  /*18d50*/  UTMALDG.3D [UR8], [UR40], desc[UR14] ;  /* 0x00000e08280075b4 */ /* 0x0001e40008011000 */
[----:B0-----:R-:W-:Y:S05]  /*18d60*/  @P1 BRA `(.L_x_423) ;  /* 0xfffffffc00081947 */ /* 0x001fea000383ffff */
.L_x_420:
[----:B------:R-:W-:Y:S05]  /*18d70*/  BSYNC B1 ;  /* 0x0000000000017941 */ /* 0x000fea0003800000 */
.L_x_419:
[----:B------:R-:W2:Y:S01]  /*18d80*/  LDL.LU R16, [R1+0x204] ;  /* 0x0002040001107983 */ /* 0x000ea20000300800 */
[----:B------:R-:W-:Y:S01]  /*18d90*/  LOP3.LUT P2, RZ, R8, 0xff, RZ, 0xc0, !PT ;  /* 0x000000ff08ff7812 */ /* 0x000fe2000784c0ff */
[----:B------:R-:W-:Y:S01]  /*18da0*/  VIADD R6, R6, UR29 ;  /* 0x0000001d06067c36 */ /* 0x000fe20008000000 */
[----:B------:R-:W-:Y:S01]  /*18db0*/  ULDC.64 UR8, c[0x0][0x750] ;  /* 0x0001d40000087ab9 */ /* 0x000fe20000000a00 */
[----:B------:R-:W3:Y:S01]  /*18dc0*/  LDL.LU R15, [R1+0x208] ;  /* 0x00020800010f7983 */ /* 0x000ee20000300800 */
[----:B------:R-:W-:Y:S01]  /*18dd0*/  BSSY B1, `(.L_x_424) ;  /* 0x0000070000017945 */ /* 0x000fe20003800000 */
[----:B------:R-:W-:Y:S01]  /*18de0*/  IMAD.MOV.U32 R9, RZ, RZ, -0x1 ;  /* 0xffffffffff097424 */ /* 0x000fe200078e00ff */
[----:B------:R-:W-:Y:S02]  /*18df0*/  SHF.R.U32.HI R2, RZ, 0x2, R6 ;  /* 0x00000002ff027819 */ /* 0x000fe40000011606 */
[----:B------:R-:W-:Y:S02]  /*18e00*/  ISETP.GT.U32.AND P0, PT, R6, 0x3, PT ;  /* 0x000000030600780c */ /* 0x000fe40003f04070 */
[----:B------:R-:W-:-:S02]  /*18e10*/  LOP3.LUT R2, R2, 0x1, RZ, 0xc0, !PT ;  /* 0x0000000102027812 */ /* 0x000fc400078ec0ff */
[----:B------:R-:W-:Y:S01]  /*18e20*/  LOP3.LUT R6, R6, 0x3, RZ, 0xc0, !PT ;  /* 0x0000000306067812 */ /* 0x000fe200078ec0ff */
[----:B------:R-:W0:Y:S01]  /*18e30*/  @P2 S2R R3, SR_CgaCtaId ;  /* 0x0000000000032919 */ /* 0x000e220000008800 */
[----:B------:R-:W-:Y:S02]  /*18e40*/  ISETP.NE.U32.AND P1, PT, R2, 0x1, PT ;  /* 0x000000010200780c */ /* 0x000fe40003f25070 */
[----:B------:R-:W-:Y:S02]  /*18e50*/  @P2 MOV R2, 0x400 ;  /* 0x0000040000022802 */ /* 0x000fe40000000f00 */
[----:B------:R-:W-:Y:S02]  /*18e60*/  PRMT R4, RZ, 0x7610, R4 ;  /* 0x00007610ff047816 */ /* 0x000fe40000000004 */
[----:B------:R-:W-:Y:S02]  /*18e70*/  PRMT R8, RZ, 0x7610, R8 ;  /* 0x00007610ff087816 */ /* 0x000fe40000000008 */
[----:B0-----:R-:W-:Y:S01]  /*18e80*/  @P2 LEA R2, R3, R2, 0x18 ;  /* 0x0000000203022211 */ /* 0x001fe200078ec0ff */
[----:B------:R-:W-:-:S03]  /*18e90*/  IMAD.U32 R3, RZ, RZ, UR29 ;  /* 0x0000001dff037e24 */ /* 0x000fc6000f8e00ff */
[----:B------:R0:W-:Y:S02]  /*18ea0*/  @P2 SYNCS.ARRIVE.TRANS64.A1T0 RZ, [R2+URZ+0x58], RZ ;  /* 0x000058ff02ff29a7 */ /* 0x0001e4000810003f */
[C---:B------:R-:W-:Y:S02]  /*18eb0*/  ISETP.LT.U32.AND P0, PT, R3.reuse, 0x4, P0 ;  /* 0x000000040300780c */ /* 0x040fe40000701070 */
[----:B------:R-:W-:Y:S02]  /*18ec0*/  ISETP.GT.U32.AND P1, PT, R3, 0x3, !P1 ;  /* 0x000000030300780c */ /* 0x000fe40004f24070 */
[----:B------:R-:W-:Y:S02]  /*18ed0*/  SEL R3, RZ, 0x1, !P0 ;  /* 0x00000001ff037807 */ /* 0x000fe40004000000 */
[----:B0-----:R-:W-:-:S04]  /*18ee0*/  SEL R2, RZ, 0x1, !P1 ;  /* 0x00000001ff027807 */ /* 0x001fc80004800000 */
[----:B------:R-:W-:Y:S01]  /*18ef0*/  LOP3.LUT R0, R2, R0, R3, 0x96, !PT ;  /* 0x0000000002007212 */ /* 0x000fe200078e9603 */
[----:B------:R-:W-:Y:S01]  /*18f00*/  IMAD.MOV.U32 R2, RZ, RZ, -0x1 ;  /* 0xffffffffff027424 */ /* 0x000fe200078e00ff */
[----:B------:R-:W-:Y:S02]  /*18f10*/  MOV R3, 0xffffffff ;  /* 0xffffffff00037802 */ /* 0x000fe40000000f00 */
[----:B---3--:R-:W-:-:S04]  /*18f20*/  IADD3 R15, P0, R15, UR34, RZ ;  /* 0x000000220f0f7c10 */ /* 0x008fc8000ff1e0ff */
[----:B--2---:R-:W-:Y:S01]  /*18f30*/  IADD3.X R16, R16, UR33, RZ, P0, !PT ;  /* 0x0000002110107c10 */ /* 0x004fe200087fe4ff */
[----:B------:R0:W-:Y:S01]  /*18f40*/  STL [R1+0x208], R15 ;  /* 0x0002080f01007387 */ /* 0x0001e20000100800 */
[----:B------:R-:W-:-:S03]  /*18f50*/  ISETP.GE.U32.AND P0, PT, R15, UR8, PT ;  /* 0x000000080f007c0c */ /* 0x000fc6000bf06070 */
[----:B------:R0:W-:Y:S01]  /*18f60*/  STL [R1+0x204], R16 ;  /* 0x0002041001007387 */ /* 0x0001e20000100800 */
[----:B------:R-:W-:-:S13]  /*18f70*/  ISETP.GE.U32.AND.EX P0, PT, R16, UR9, PT, P0 ;  /* 0x0000000910007c0c */ /* 0x000fda000bf06100 */
[----:B0-----:R-:W-:Y:S05]  /*18f80*/  @P0 BRA `(.L_x_425) ;  /* 0x0000000400500947 */ /* 0x001fea0003800000 */
[----:B------:R-:W0:Y:S01]  /*18f90*/  S2R R7, SR_CTAID.X ;  /* 0x0000000000077919 */ /* 0x000e220000002500 */
[----:B------:R-:W-:Y:S01]  /*18fa0*/  ULDC UR8, c[0x0][0x150] ;  /* 0x0000540000087ab9 */ /* 0x000fe20000000800 */
[----:B------:R-:W1:Y:S01]  /*18fb0*/  LDC R4, c[0x0][0x144] ;  /* 0x00005100ff047b82 */ /* 0x000e620000000800 */
[----:B------:R-:W-:Y:S01]  /*18fc0*/  ULDC UR11, c[0x0][0x730] ;  /* 0x0001cc00000b7ab9 */ /* 0x000fe20000000800 */
[----:B------:R-:W2:Y:S06]  /*18fd0*/  S2R R5, SR_CTAID.Y ;  /* 0x0000000000057919 */ /* 0x000eac0000002600 */
[----:B------:R-:W3:Y:S01]  /*18fe0*/  LDC R10, c[0x0][0x148] ;  /* 0x00005200ff0a7b82 */ /* 0x000ee20000000800 */
[----:B0-----:R-:W-:-:S02]  /*18ff0*/  I2FP.F32.U32 R2, R7 ;  /* 0x0000000700027245 */ /* 0x001fc40000201000 */
[----:B--2---:R-:W-:-:S03]  /*19000*/  I2FP.F32.U32 R3, R5 ;  /* 0x0000000500037245 */ /* 0x004fc60000201000 */
[----:B------:R-:W-:Y:S01]  /*19010*/  FMUL R2, R2, UR8 ;  /* 0x0000000802027c20 */ /* 0x000fe20008400000 */
[----:B------:R-:W-:Y:S02]  /*19020*/  ULDC UR8, c[0x0][0x154] ;  /* 0x0000550000087ab9 */ /* 0x000fe40000000800 */
[----:B------:R-:W-:Y:S01]  /*19030*/  FMUL R9, R3, UR8 ;  /* 0x0000000803097c20 */ /* 0x000fe20008400000 */
[----:B------:R-:W-:Y:S02]  /*19040*/  ULDC.64 UR8, c[0x0][0x728] ;  /* 0x0001ca0000087ab9 */ /* 0x000fe40000000a00 */
[----:B------:R-:W0:Y:S01]  /*19050*/  F2I.U32.TRUNC.NTZ R2, R2 ;  /* 0x0000000200027305 */ /* 0x000e22000020f000 */
[----:B------:R-:W-:-:S04]  /*19060*/  ISETP.NE.U32.AND P0, PT, RZ, UR8, PT ;  /* 0x00000008ff007c0c */ /* 0x000fc8000bf05070 */
[----:B------:R-:W-:-:S03]  /*19070*/  ISETP.NE.AND.EX P0, PT, RZ, UR9, PT, P0 ;  /* 0x00000009ff007c0c */ /* 0x000fc6000bf05300 */
[----:B------:R-:W2:Y:S01]  /*19080*/  F2I.U32.TRUNC.NTZ R9, R9 ;  /* 0x0000000900097305 */ /* 0x000ea2000020f000 */
[----:B0-----:R-:W-:Y:S01]  /*19090*/  IMAD.MOV R3, RZ, RZ, -R2 ;  /* 0x000000ffff037224 */ /* 0x001fe200078e0a02 */
[----:B------:R-:W-:-:S03]  /*190a0*/  MOV R2, R15 ;  /* 0x0000000f00027202 */ /* 0x000fc60000000f00 */
[----:B-1----:R-:W-:Y:S02]  /*190b0*/  IMAD R7, R4, R3, R7 ;  /* 0x0000000304077224 */ /* 0x002fe400078e0207 */
[----:B--2---:R-:W-:-:S04]  /*190c0*/  IMAD.MOV R3, RZ, RZ, -R9 ;  /* 0x000000ffff037224 */ /* 0x004fc800078e0a09 */
[----:B---3--:R-:W-:Y:S02]  /*190d0*/  @P3 IMAD R7, R10, R3, R5 ;  /* 0x000000030a073224 */ /* 0x008fe400078e0205 */
[----:B------:R-:W-:Y:S01]  /*190e0*/  IMAD.MOV.U32 R3, RZ, RZ, R16 ;  /* 0x000000ffff037224 */ /* 0x000fe200078e0010 */
[----:B------:R-:W-:Y:S06]  /*190f0*/  @!P0 BRA `(.L_x_426) ;  /* 0x0000000000288947 */ /* 0x000fec0003800000 */
[----:B------:R-:W-:Y:S02]  /*19100*/  ULDC UR10, c[0x0][0x734] ;  /* 0x0001cd00000a7ab9 */ /* 0x000fe40000000800 */
[----:B------:R-:W-:-:S05]  /*19110*/  IADD3 R3, P0, R15, UR10, RZ ;  /* 0x0000000a0f037c10 */ /* 0x000fca000ff1e0ff */
[----:B------:R-:W-:-:S04]  /*19120*/  IMAD.X R9, RZ, RZ, R16, P0 ;  /* 0x000000ffff097224 */ /* 0x000fc800000e0610 */
[----:B------:R-:W-:-:S04]  /*19130*/  IMAD.WIDE.U32 R4, R9, UR8, RZ ;  /* 0x0000000809047c25 */ /* 0x000fc8000f8e00ff */
[----:B------:R-:W-:-:S04]  /*19140*/  IMAD.WIDE.U32 R4, P0, R3, UR9, R4 ;  /* 0x0000000903047c25 */ /* 0x000fc8000f800004 */
[----:B------:R-:W-:Y:S01]  /*19150*/  IMAD.WIDE.U32 R2, R3, UR8, RZ ;  /* 0x0000000803027c25 */ /* 0x000fe2000f8e00ff */
[----:B------:R-:W-:-:S04]  /*19160*/  MOV R2, R5 ;  /* 0x0000000500027202 */ /* 0x000fc80000000f00 */
[----:B------:R-:W-:Y:S01]  /*19170*/  IADD3 RZ, P1, R3, R4, RZ ;  /* 0x0000000403ff7210 */ /* 0x000fe20007f3e0ff */
[----:B------:R-:W-:-:S04]  /*19180*/  IMAD.X R3, RZ, RZ, RZ, P0 ;  /* 0x000000ffff037224 */ /* 0x000fc800000e06ff */
[----:B------:R-:W-:-:S08]  /*19190*/  IMAD.WIDE.U32.X R2, R9, UR9, R2, P1 ;  /* 0x0000000909027c25 */ /* 0x000fd000088e0402 */
.L_x_426:
[--C-:B------:R-:W-:Y:S01]  /*191a0*/  SHF.R.U64 R9, R2, UR11, R3.reuse ;  /* 0x0000000b02097c19 */ /* 0x100fe20008001203 */
[----:B------:R-:W-:Y:S01]  /*191b0*/  ULDC.64 UR8, c[0x0][0x720] ;  /* 0x0001c80000087ab9 */ /* 0x000fe20000000a00 */
[----:B------:R-:W-:Y:S01]  /*191c0*/  SHF.R.U32.HI R2, RZ, UR11, R3 ;  /* 0x0000000bff027c19 */ /* 0x000fe20008011603 */
[----:B------:R-:W-:Y:S01]  /*191d0*/  IMAD.MOV.U32 R3, RZ, RZ, R16 ;  /* 0x000000ffff037224 */ /* 0x000fe200078e0010 */
[----:B------:R-:W-:Y:S01]  /*191e0*/  IADD3 R11, P0, RZ, -R9, RZ ;  /* 0x80000009ff0b7210 */ /* 0x000fe20007f1e0ff */
[----:B------:R-:W-:-:S04]  /*191f0*/  ULDC.64 UR10, c[0x0][0x740] ;  /* 0x0001d000000a7ab9 */ /* 0x000fc80000000a00 */
[----:B------:R-:W-:Y:S01]  /*19200*/  IMAD.X R2, RZ, RZ, ~R2, P0 ;  /* 0x000000ffff027224 */ /* 0x000fe200000e0e02 */
[----:B------:R-:W-:-:S03]  /*19210*/  ISETP.NE.U32.AND P0, PT, RZ, UR10, PT ;  /* 0x0000000aff007c0c */ /* 0x000fc6000bf05070 */
[----:B------:R-:W-:Y:S01]  /*19220*/  IMAD R2, R2, UR8, RZ ;  /* 0x0000000802027c24 */ /* 0x000fe2000f8e02ff */
[----:B------:R-:W-:-:S03]  /*19230*/  ISETP.NE.AND.EX P0, PT, RZ, UR11, PT, P0 ;  /* 0x0000000bff007c0c */ /* 0x000fc6000bf05300 */
[----:B------:R-:W-:Y:S02]  /*19240*/  IMAD R5, R11, UR9, R2 ;  /* 0x000000090b057c24 */ /* 0x000fe4000f8e0202 */
[----:B------:R-:W-:-:S04]  /*19250*/  IMAD.MOV.U32 R2, RZ, RZ, R15 ;  /* 0x000000ffff027224 */ /* 0x000fc800078e000f */
[----:B------:R-:W-:Y:S01]  /*19260*/  IMAD.WIDE.U32 R2, R11, UR8, R2 ;  /* 0x000000080b027c25 */ /* 0x000fe2000f8e0002 */
[----:B------:R-:W-:-:S04]  /*19270*/  ULDC UR8, c[0x0][0x718] ;  /* 0x0001c60000087ab9 */ /* 0x000fc80000000800 */
[----:B------:R-:W-:-:S04]  /*19280*/  IADD3 R3, R3, R5, RZ ;  /* 0x0000000503037210 */ /* 0x000fc80007ffe0ff */
[--C-:B------:R-:W-:Y:S02]  /*19290*/  SHF.R.U64 R10, R2, UR8, R3.reuse ;  /* 0x00000008020a7c19 */ /* 0x100fe40008001203 */
[----:B------:R-:W-:Y:S01]  /*192a0*/  SHF.R.U32.HI R3, RZ, UR8, R3 ;  /* 0x00000008ff037c19 */ /* 0x000fe20008011603 */
[----:B------:R-:W-:-:S03]  /*192b0*/  ULDC UR8, c[0x0][0x708] ;  /* 0x0001c20000087ab9 */ /* 0x000fc60000000800 */
[--C-:B------:R-:W-:Y:S02]  /*192c0*/  SHF.R.U64 R12, R10, UR8, R3.reuse ;  /* 0x000000080a0c7c19 */ /* 0x100fe40008001203 */
[----:B------:R-:W-:Y:S01]  /*192d0*/  SHF.R.U32.HI R3, RZ, UR8, R3 ;  /* 0x00000008ff037c19 */ /* 0x000fe20008011603 */
[----:B------:R-:W-:-:S03]  /*192e0*/  ULDC UR8, c[0x0][0x758] ;  /* 0x0001d60000087ab9 */ /* 0x000fc60000000800 */
[--C-:B------:R-:W-:Y:S02]  /*192f0*/  SHF.R.U64 R11, R12, UR8, R3.reuse ;  /* 0x000000080c0b7c19 */ /* 0x100fe40008001203 */
[----:B------:R-:W-:-:S03]  /*19300*/  SHF.R.U32.HI R13, RZ, UR8, R3 ;  /* 0x00000008ff0d7c19 */ /* 0x000fc60008011603 */
[----:B------:R-:W-:Y:S02]  /*19310*/  IMAD.MOV.U32 R2, RZ, RZ, R11 ;  /* 0x000000ffff027224 */ /* 0x000fe400078e000b */
[----:B------:R-:W-:Y:S01]  /*19320*/  IMAD.MOV.U32 R3, RZ, RZ, R13 ;  /* 0x000000ffff037224 */ /* 0x000fe200078e000d */
[----:B------:R-:W-:Y:S06]  /*19330*/  @!P0 BRA `(.L_x_427) ;  /* 0x0000000000288947 */ /* 0x000fec0003800000 */
[----:B------:R-:W-:Y:S02]  /*19340*/  ULDC UR8, c[0x0][0x74c] ;  /* 0x0001d30000087ab9 */ /* 0x000fe40000000800 */
[----:B------:R-:W-:-:S05]  /*19350*/  IADD3 R3, P0, R11, UR8, RZ ;  /* 0x000000080b037c10 */ /* 0x000fca000ff1e0ff */
[----:B------:R-:W-:-:S04]  /*19360*/  IMAD.X R13, RZ, RZ, R13, P0 ;  /* 0x000000ffff0d7224 */ /* 0x000fc800000e060d */
[----:B------:R-:W-:-:S04]  /*19370*/  IMAD.WIDE.U32 R4, R13, UR10, RZ ;  /* 0x0000000a0d047c25 */ /* 0x000fc8000f8e00ff */
[----:B------:R-:W-:-:S04]  /*19380*/  IMAD.WIDE.U32 R4, P0, R3, UR11, R4 ;  /* 0x0000000b03047c25 */ /* 0x000fc8000f800004 */
[----:B------:R-:W-:-:S04]  /*19390*/  IMAD.WIDE.U32 R2, R3, UR10, RZ ;  /* 0x0000000a03027c25 */ /* 0x000fc8000f8e00ff */
[----:B------:R-:W-:Y:S01]  /*193a0*/  IMAD.MOV.U32 R2, RZ, RZ, R5 ;  /* 0x000000ffff027224 */ /* 0x000fe200078e0005 */
[----:B------:R-:W-:Y:S02]  /*193b0*/  IADD3 RZ, P1, R3, R4, RZ ;  /* 0x0000000403ff7210 */ /* 0x000fe40007f3e0ff */
[----:B------:R-:W-:-:S03]  /*193c0*/  IADD3.X R3, RZ, RZ, RZ, P0, !PT ;  /* 0x000000ffff037210 */ /* 0x000fc600007fe4ff */
[----:B------:R-:W-:-:S08]  /*193d0*/  IMAD.WIDE.U32.X R2, R13, UR11, R2, P1 ;  /* 0x0000000b0d027c25 */ /* 0x000fd000088e0402 */
.L_x_427:
[----:B------:R-:W-:Y:S01]  /*193e0*/  ULDC UR8, c[0x0][0x748] ;  /* 0x0001d20000087ab9 */ /* 0x000fe20000000800 */
[----:B------:R-:W-:Y:S01]  /*193f0*/  LOP3.LUT R12, R12, UR32, RZ, 0xc0, !PT ;  /* 0x000000200c0c7c12 */ /* 0x000fe2000f8ec0ff */
[----:B------:R-:W-:Y:S01]  /*19400*/  IMAD.MOV.U32 R4, RZ, RZ, 0x1 ;  /* 0x00000001ff047424 */ /* 0x000fe200078e00ff */
[----:B------:R-:W-:Y:S01]  /*19410*/  SHF.R.U64 R3, R2, UR8, R3 ;  /* 0x0000000802037c19 */ /* 0x000fe20008001203 */
[----:B------:R-:W-:-:S04]  /*19420*/  ULDC UR8, c[0x0][0x738] ;  /* 0x0001ce0000087ab9 */ /* 0x000fc80000000800 */
[----:B------:R-:W-:Y:S02]  /*19430*/  IMAD.MOV R2, RZ, RZ, -R3 ;  /* 0x000000ffff027224 */ /* 0x000fe400078e0a03 */
[----:B------:R-:W-:Y:S02]  /*19440*/  IMAD R12, R3, UR5, R12 ;  /* 0x00000005030c7c24 */ /* 0x000fe4000f8e020c */
[----:B------:R-:W-:Y:S01]  /*19450*/  IMAD R11, R2, UR8, R11 ;  /* 0x00000008020b7c24 */ /* 0x000fe2000f8e020b */
[----:B------:R-:W-:Y:S01]  /*19460*/  ULDC UR8, c[0x0][0x710] ;  /* 0x0001c40000087ab9 */ /* 0x000fe20000000800 */
[----:B------:R-:W-:Y:S01]  /*19470*/  LOP3.LUT R2, R10, UR4, RZ, 0xc0, !PT ;  /* 0x000000040a027c12 */ /* 0x000fe2000f8ec0ff */
[----:B------:R-:W-:Y:S01]  /*19480*/  IMAD R7, R12, UR8, R7 ;  /* 0x000000080c077c24 */ /* 0x000fe2000f8e0207 */
[----:B------:R-:W-:-:S03]  /*19490*/  ULDC UR8, c[0x0][0x700] ;  /* 0x0001c00000087ab9 */ /* 0x000fc60000000800 */
[----:B------:R-:W-:-:S05]  /*194a0*/  IMAD R2, R11, UR8, R2 ;  /* 0x000000080b027c24 */ /* 0x000fca000f8e0202 */
[----:B------:R-:W-:Y:S02]  /*194b0*/  SEL R3, R2, R7, !P3 ;  /* 0x0000000702037207 */ /* 0x000fe40005800000 */
[----:B------:R-:W-:-:S07]  /*194c0*/  SEL R2, R7, R2, !P3 ;  /* 0x0000000207027207 */ /* 0x000fce0005800000 */
.L_x_425:
[----:B------:R-:W-:Y:S05]  /*194d0*/  BSYNC B1 ;  /* 0x0000000000017941 */ /* 0x000fea0003800000 */
.L_x_424:
[----:B------:R-:W-:-:S13]  /*194e0*/  LOP3.LUT P0, RZ, R4, 0xff, RZ, 0xc0, !PT ;  /* 0x000000ff04ff7812 */ /* 0x000fda000780c0ff */
[----:B------:R-:W-:Y:S05]  /*194f0*/  @P0 BRA `(.L_x_428) ;  /* 0xfffffff000e80947 */ /* 0x000fea000383ffff */
[----:B------:R-:W-:Y:S05]  /*19500*/  BSYNC B0 ;  /* 0x0000000000007941 */ /* 0x000fea0003800000 */
.L_x_417:
[----:B------:R-:W-:-:S03]  /*19510*/  UMOV UR8, 0xffffffff ;  /* 0xffffffff00087882 */ /* 0x000fc60000000000 */
[----:B------:R-:W-:Y:S05]  /*19520*/  BRA.DIV UR8, `(.L_x_429) ;  /* 0x0000000608087947 */ /* 0x000fea000b800000 */
[----:B------:R-:W-:-:S13]  /*19530*/  ELECT P0, URZ, PT ;  /* 0x00000000003f782f */ /* 0x000fda0003800000 */
.L_x_443:
[----:B------:R-:W-:Y:S04]  /*19540*/  BSSY B0, `(.L_x_430) ;  /* 0x000002c000007945 */ /* 0x000fe80003800000 */
[----:B------:R-:W-:Y:S05]  /*19550*/  @!P0 BRA `(.L_x_431) ;  /* 0x0000000000a88947 */ /* 0x000fea0003800000 */
[----:B------:R-:W-:-:S04]  /*19560*/  ULOP3.LUT UR8, UR6, 0x2, URZ, 0xfc, !UPT ;  /* 0x0000000206087892 */ /* 0x000fc8000f8efc3f */
[----:B------:R-:W-:-:S06]  /*19570*/  UISETP.NE.AND UP0, UPT, UR8, 0x3, UPT ;  /* 0x000000030800788c */ /* 0x000fcc000bf05270 */
[----:B------:R-:W-:-:S13]  /*19580*/  PLOP3.LUT P0, PT, PT, PT, UP0, 0x80, 0x0 ;  /* 0x000000000000781c */ /* 0x000fda0003f0f008 */
[----:B------:R-:W-:Y:S05]  /*19590*/  @!P0 BRA `(.L_x_432) ;  /* 0x0000000000048947 */ /* 0x000fea0003800000 */
[----:B------:R-:W-:Y:S01]  /*195a0*/  BPT.TRAP 0x1 ;  /* 0x000000040000795c */ /* 0x000fe20000300000 */
.L_x_432:
[----:B------:R-:W0:Y:S01]  /*195b0*/  S2R R3, SR_CgaCtaId ;  /* 0x0000000000037919 */ /* 0x000e220000008800 */
[----:B------:R-:W-:-:S04]  /*195c0*/  MOV R2, 0x400 ;  /* 0x0000040000027802 */ /* 0x000fc80000000f00 */
[----:B0-----:R-:W-:Y:S02]  /*195d0*/  LEA R3, R3, R2, 0x18 ;  /* 0x0000000203037211 */ /* 0x001fe400078ec0ff */
[----:B------:R-:W-:Y:S02]  /*195e0*/  SHF.L.U32 R2, R0, 0x1f, RZ ;  /* 0x0000001f00027819 */ /* 0x000fe400000006ff */
[----:B------:R-:W-:-:S05]  /*195f0*/  IADD3 R3, R3, 0x20, RZ ;  /* 0x0000002003037810 */ /* 0x000fca0007ffe0ff */
[----:B------:R-:W-:-:S04]  /*19600*/  IMAD R5, R6, 0x8, R3 ;  /* 0x0000000806057824 */ /* 0x000fc800078e0203 */
[----:B------:R-:W0:Y:S02]  /*19610*/  SYNCS.PHASECHK.TRANS64.TRYWAIT P0, [R5+URZ], R2 ;  /* 0x00000002050075a7 */ /* 0x000e24000800017f */
[----:B0-----:R-:W-:Y:S05]  /*19620*/  @!P0 BRA `(.L_x_433) ;  /* 0x0000000000e88947 */ /* 0x001fea0003800000 */
.L_x_444:
[----:B------:R-:W-:-:S05]  /*19630*/  VIADD R6, R6, 0x1 ;  /* 0x0000000106067836 */ /* 0x000fca0000000000 */
[----:B------:R-:W-:-:S04]  /*19640*/  ISETP.NE.AND P0, PT, R6, 0x4, PT ;  /* 0x000000040600780c */ /* 0x000fc80003f05270 */
[----:B0-----:R-:W-:Y:S02]  /*19650*/  SEL R5, RZ, 0x1, P0 ;  /* 0x00000001ff057807 */ /* 0x001fe40000000000 */
[----:B------:R-:W-:Y:S02]  /*19660*/  SEL R6, R6, RZ, P0 ;  /* 0x000000ff06067207 */ /* 0x000fe40000000000 */
[----:B------:R-:W-:-:S03]  /*19670*/  LOP3.LUT R5, R0, R5, RZ, 0x3c, !PT ;  /* 0x0000000500057212 */ /* 0x000fc600078e3cff */
[----:B------:R-:W-:Y:S01]  /*19680*/  IMAD R7, R6, 0x8, R3 ;  /* 0x0000000806077824 */ /* 0x000fe200078e0203 */
[----:B------:R-:W-:-:S04]  /*19690*/  SHF.L.U32 R0, R5, 0x1f, RZ ;  /* 0x0000001f05007819 */ /* 0x000fc800000006ff */
[----:B------:R-:W0:Y:S02]  /*196a0*/  SYNCS.PHASECHK.TRANS64.TRYWAIT P0, [R7+URZ], R0 ;  /* 0x00000000070075a7 */ /* 0x000e24000800017f */
[----:B0-----:R-:W-:Y:S05]  /*196b0*/  @!P0 BRA `(.L_x_434) ;  /* 0x0000000000d88947 */ /* 0x001fea0003800000 */
.L_x_445:
[----:B0-----:R-:W-:-:S04]  /*196c0*/  IADD3 R0, R6, 0x1, RZ ;  /* 0x0000000106007810 */ /* 0x001fc80007ffe0ff */
[----:B------:R-:W-:-:S04]  /*196d0*/  ISETP.NE.AND P0, PT, R0, 0x4, PT ;  /* 0x000000040000780c */ /* 0x000fc80003f05270 */
[----:B------:R-:W-:Y:S02]  /*196e0*/  SEL R2, RZ, 0x1, P0 ;  /* 0x00000001ff027807 */ /* 0x000fe40000000000 */
[----:B------:R-:W-:Y:S02]  /*196f0*/  SEL R4, R0, RZ, P0 ;  /* 0x000000ff00047207 */ /* 0x000fe40000000000 */
[----:B------:R-:W-:-:S03]  /*19700*/  LOP3.LUT R5, R5, R2, RZ, 0x3c, !PT ;  /* 0x0000000205057212 */ /* 0x000fc600078e3cff */
[----:B------:R-:W-:Y:S01]  /*19710*/  IMAD R7, R4, 0x8, R3 ;  /* 0x0000000804077824 */ /* 0x000fe200078e0203 */
[----:B------:R-:W-:-:S04]  /*19720*/  SHF.L.U32 R0, R5, 0x1f, RZ ;  /* 0x0000001f05007819 */ /* 0x000fc800000006ff */
[----:B------:R-:W0:Y:S02]  /*19730*/  SYNCS.PHASECHK.TRANS64.TRYWAIT P0, [R7+URZ], R0 ;  /* 0x00000000070075a7 */ /* 0x000e24000800017f */
[----:B0-----:R-:W-:Y:S05]  /*19740*/  @!P0 BRA `(.L_x_435) ;  /* 0x0000000000c88947 */ /* 0x001fea0003800000 */
.L_x_446:
[----:B0-----:R-:W-:-:S05]  /*19750*/  VIADD R0, R4, 0x1 ;  /* 0x0000000104007836 */ /* 0x001fca0000000000 */
[----:B------:R-:W-:-:S04]  /*19760*/  ISETP.NE.AND P0, PT, R0, 0x4, PT ;  /* 0x000000040000780c */ /* 0x000fc80003f05270 */
[----:B------:R-:W-:Y:S02]  /*19770*/  SEL R2, RZ, 0x1, P0 ;  /* 0x00000001ff027807 */ /* 0x000fe40000000000 */
[----:B------:R-:W-:Y:S02]  /*19780*/  SEL R0, R0, RZ, P0 ;  /* 0x000000ff00007207 */ /* 0x000fe40000000000 */
[----:B------:R-:W-:-:S03]  /*19790*/  LOP3.LUT R2, R5, R2, RZ, 0x3c, !PT ;  /* 0x0000000205027212 */ /* 0x000fc600078e3cff */
[----:B------:R-:W-:Y:S01]  /*197a0*/  IMAD R3, R0, 0x8, R3 ;  /* 0x0000000800037824 */ /* 0x000fe200078e0203 */
[----:B------:R-:W-:-:S07]  /*197b0*/  SHF.L.U32 R0, R2, 0x1f, RZ ;  /* 0x0000001f02007819 */ /* 0x000fce00000006ff */
.L_x_436:
[----:B0-----:R0:W1:Y:S02]  /*197c0*/  SYNCS.PHASECHK.TRANS64.TRYWAIT P0, [R3+URZ], R0 ;  /* 0x00000000030075a7 */ /* 0x001064000800017f */
[----:B-1----:R-:W-:Y:S05]  /*197d0*/  @!P0 NANOSLEEP.SYNCS 0x989680 ;  /* 0x009896800000895d */ /* 0x002fea0003900000 */
[----:B------:R-:W1:Y:S02]  /*197e0*/  @!P0 SYNCS.PHASECHK.TRANS64 P0, [R3+URZ], R0 ;  /* 0x00000000030085a7 */ /* 0x000e64000800007f */
[----:B-1----:R-:W-:Y:S05]  /*197f0*/  @!P0 BRA `(.L_x_436) ;  /* 0xfffffffc00f08947 */ /* 0x002fea000383ffff */
.L_x_431:
[----:B------:R-:W-:Y:S05]  /*19800*/  BSYNC B0 ;  /* 0x0000000000007941 */ /* 0x000fea0003800000 */
.L_x_430:
[----:B------:R-:W-:Y:S05]  /*19810*/  EXIT ;  /* 0x000000000000794d */ /* 0x000fea0003800000 */
.L_x_21:
[----:B---3--:R-:W-:-:S04]  /*19820*/  MOV R3, UR12 ;  /* 0x0000000c00037c02 */ /* 0x008fc80008000f00 */
[----:B------:R3:W4:Y:S03]  /*19830*/  SYNCS.PHASECHK.TRANS64.TRYWAIT P1, [R3+URZ], R2 ;  /* 0x00000002030075a7 */ /* 0x000726000802017f */
[----:B----4-:R-:W-:Y:S05]  /*19840*/  @!P1 NANOSLEEP.SYNCS 0x989680 ;  /* 0x009896800000995d */ /* 0x010fea0003900000 */
[----:B------:R-:W4:Y:S02]  /*19850*/  @!P1 SYNCS.PHASECHK.TRANS64 P1, [R3+URZ], R2 ;  /* 0x00000002030095a7 */ /* 0x000f24000802007f */
[----:B----4-:R-:W-:Y:S05]  /*19860*/  @!P1 BRA `(.L_x_21) ;  /* 0xfffffffc00ec9947 */ /* 0x010fea000383ffff */
[----:B------:R-:W-:Y:S05]  /*19870*/  BRA `(.L_x_20) ;  /* 0xfffffe8800507947 */ /* 0x000fea000383ffff */
.L_x_418:
[----:B------:R-:W-:Y:S01]  /*19880*/  BSSY B1, `(.L_x_437) ;  /* 0x0000006000017945 */ /* 0x000fe20003800000 */
[----:B------:R-:W-:-:S07]  /*19890*/  IMAD.MOV.U32 R4, RZ, RZ, -0x1 ;  /* 0xffffffffff047424 */ /* 0x000fce00078e00ff */
[----:B------:R-:W-:Y:S05]  /*198a0*/  WARPSYNC.COLLECTIVE R4, `(.L_x_438) ;  /* 0x00000000040c7348 */ /* 0x000fea0003c00000 */
[----:B------:R-:W-:Y:S02]  /*198b0*/  ELECT P0, UR62, PT ;  /* 0x00000000003e782f */ /* 0x000fe40003800000 */
[----:B------:R-:W-:Y:S01]  /*198c0*/  MOV R4, UR62 ;  /* 0x0000003e00047c02 */ /* 0x000fe20008000f00 */
[----:B------:R-:W-:Y:S10]  /*198d0*/  ENDCOLLECTIVE ;  /* 0x000000000000791b */ /* 0x000ff40003800000 */
.L_x_438:
[----:B------:R-:W-:Y:S05]  /*198e0*/  BSYNC B1 ;  /* 0x0000000000017941 */ /* 0x000fea0003800000 */
.L_x_437:
[----:B------:R-:W-:Y:S05]  /*198f0*/  BRA `(.L_x_439) ;  /* 0xffffffec00f47947 */ /* 0x000fea000383ffff */
.L_x_421:
[----:B0-----:R0:W1:Y:S02]  /*19900*/  SYNCS.PHASECHK.TRANS64.TRYWAIT P0, [R7+URZ+0x20], R10 ;  /* 0x0000200a070075a7 */ /* 0x001064000800017f */
[----:B-1----:R-:W-:Y:S05]  /*19910*/  @!P0 NANOSLEEP.SYNCS 0x989680 ;  /* 0x009896800000895d */ /* 0x002fea0003900000 */
[----:B------:R-:W1:Y:S02]  /*19920*/  @!P0 SYNCS.PHASECHK.TRANS64 P0, [R7+URZ+0x20], R10 ;  /* 0x0000200a070085a7 */ /* 0x000e64000800007f */
[----:B-1----:R-:W-:Y:S05]  /*19930*/  @!P0 BRA `(.L_x_421) ;  /* 0xfffffffc00f08947 */ /* 0x002fea000383ffff */
[----:B------:R-:W-:Y:S05]  /*19940*/  BRA `(.L_x_440) ;  /* 0xfffffff000347947 */ /* 0x000fea000383ffff */
.L_x_429:
[----:B------:R-:W-:Y:S01]  /*19950*/  BSSY B0, `(.L_x_441) ;  /* 0x0000006000007945 */ /* 0x000fe20003800000 */
[----:B------:R-:W-:-:S07]  /*19960*/  IMAD.MOV.U32 R4, RZ, RZ, -0x1 ;  /* 0xffffffffff047424 */ /* 0x000fce00078e00ff */
[----:B------:R-:W-:Y:S05]  /*19970*/  WARPSYNC.COLLECTIVE R4, `(.L_x_442) ;  /* 0x00000000040c7348 */ /* 0x000fea0003c00000 */
[----:B------:R-:W-:Y:S02]  /*19980*/  ELECT P0, UR62, PT ;  /* 0x00000000003e782f */ /* 0x000fe40003800000 */
[----:B------:R-:W-:Y:S01]  /*19990*/  MOV R4, UR62 ;  /* 0x0000003e00047c02 */ /* 0x000fe20008000f00 */
[----:B------:R-:W-:Y:S10]  /*199a0*/  ENDCOLLECTIVE ;  /* 0x000000000000791b */ /* 0x000ff40003800000 */
.L_x_442:
[----:B------:R-:W-:Y:S05]  /*199b0*/  BSYNC B0 ;  /* 0x0000000000007941 */ /* 0x000fea0003800000 */
.L_x_441:
[----:B------:R-:W-:Y:S05]  /*199c0*/  BRA `(.L_x_443) ;  /* 0xfffffff800dc7947 */ /* 0x000fea000383ffff */
.L_x_433:
[----:B0-----:R0:W1:Y:S02]  /*199d0*/  SYNCS.PHASECHK.TRANS64.TRYWAIT P0, [R5+URZ], R2 ;  /* 0x00000002050075a7 */ /* 0x001064000800017f */
[----:B-1----:R-:W-:Y:S05]  /*199e0*/  @!P0 NANOSLEEP.SYNCS 0x989680 ;  /* 0x009896800000895d */ /* 0x002fea0003900000 */
[----:B------:R-:W1:Y:S02]  /*199f0*/  @!P0 SYNCS.PHASECHK.TRANS64 P0, [R5+URZ], R2 ;  /* 0x00000002050085a7 */ /* 0x000e64000800007f */
[----:B-1----:R-:W-:Y:S05]  /*19a00*/  @!P0 BRA `(.L_x_433) ;  /* 0xfffffffc00f08947 */ /* 0x002fea000383ffff */
[----:B------:R-:W-:Y:S05]  /*19a10*/  BRA `(.L_x_444) ;  /* 0xfffffffc00047947 */ /* 0x000fea000383ffff */
.L_x_434:
[----:B0-----:R0:W1:Y:S02]  /*19a20*/  SYNCS.PHASECHK.TRANS64.TRYWAIT P0, [R7+URZ], R0 ;  /* 0x00000000070075a7 */ /* 0x001064000800017f */
[----:B-1----:R-:W-:Y:S05]  /*19a30*/  @!P0 NANOSLEEP.SYNCS 0x989680 ;  /* 0x009896800000895d */ /* 0x002fea0003900000 */
[----:B------:R-:W1:Y:S02]  /*19a40*/  @!P0 SYNCS.PHASECHK.TRANS64 P0, [R7+URZ], R0 ;  /* 0x00000000070085a7 */ /* 0x000e64000800007f */
[----:B-1----:R-:W-:Y:S05]  /*19a50*/  @!P0 BRA `(.L_x_434) ;  /* 0xfffffffc00f08947 */ /* 0x002fea000383ffff */
[----:B------:R-:W-:Y:S05]  /*19a60*/  BRA `(.L_x_445) ;  /* 0xfffffffc00147947 */ /* 0x000fea000383ffff */
.L_x_435:
[----:B0-----:R0:W1:Y:S02]  /*19a70*/  SYNCS.PHASECHK.TRANS64.TRYWAIT P0, [R7+URZ], R0 ;  /* 0x00000000070075a7 */ /* 0x001064000800017f */
[----:B-1----:R-:W-:Y:S05]  /*19a80*/  @!P0 NANOSLEEP.SYNCS 0x989680 ;  /* 0x009896800000895d */ /* 0x002fea0003900000 */
[----:B------:R-:W1:Y:S02]  /*19a90*/  @!P0 SYNCS.PHASECHK.TRANS64 P0, [R7+URZ], R0 ;  /* 0x00000000070085a7 */ /* 0x000e64000800007f */
[----:B-1----:R-:W-:Y:S05]  /*19aa0*/  @!P0 BRA `(.L_x_435) ;  /* 0xfffffffc00f08947 */ /* 0x002fea000383ffff */
[----:B------:R-:W-:Y:S05]  /*19ab0*/  BRA `(.L_x_446) ;  /* 0xfffffffc00247947 */ /* 0x000fea000383ffff */
.L_x_447:
[----:B------:R-:W-:-:S00]  /*19ac0*/  BRA `(.L_x_447) ;  /* 0xfffffffc00fc7947 */ /* 0x000fc0000383ffff */
[----:B------:R-:W-:-:S00]  /*19ad0*/  NOP ;  /* 0x0000000000007918 */ /* 0x000fc00000000000 */
        /* <DEDUP_REMOVED lines=10> */
.L_x_448:


//--------------------- .nv.shared._ZN7cutlass13device_kernelINS_4gemm6kernel13GemmUniversalIN4cute5tupleIJiiiiEEENS1_10collective13CollectiveMmaINS1_40MainloopSm90TmaGmmaWarpSpecializedSparseILi4ENS5_IJNS4_1CILi1EEENSA_ILi2EEESB_EEENS1_35KernelTmaWarpSpecializedCooperativeEEENS5_IJNSA_ILi256EEESG_NSA_ILi64EEEEEENS_10bfloat16_tENS5_IJNS4_6LayoutINS5_IJiNS5_IJSC_iEEEiEEENS5_IJlNS5_IJSB_SC_EEElEEEEENSK_INS5_IJNS5_IJNS5_IJNSA_ILi8EEESC_NSA_ILi4EEEEEEiEEENS5_IJNS5_IJNSA_ILi16EEESC_SC_EEEiEEEiEEENS5_IJNS5_IJNS5_IJSH_SU_NSA_ILi1024EEEEEENSA_ILi4096EEEEEENS5_IJNS5_IJSB_NSA_ILi512EEENSA_ILi32EEEEEElEEElEEEEEEEESJ_NS5_IJlSB_lEEENS4_8TiledMMAINS4_8MMA_AtomIJNS4_4SM904GMMA6SPARSE29GMMA_64x256x32_F32BF16BF16_SSILNS1D_5MajorE0ELS1G_0ELNS1D_7ScaleInE1ELS1H_1ELNS1D_9SparseSelE0EEEEEENSK_INS5_IJSC_SB_SB_EEENS5_IJSB_NSA_ILi0EEES1M_EEEEENS5_IJNS4_10UnderscoreES1P_S1P_EEEEENS4_23SM90_TMA_LOAD_MULTICASTENS4_14ComposedLayoutINS4_7SwizzleILi2ELi4ELi3EEENS4_25smem_sparse_ptr_flag_bitsILi2ELi16EEENSK_INS5_IJNS5_IJSB_SQ_EEENS5_IJSC_S13_EEEEEENS5_IJNS5_IJS1M_SH_EEESN_EEEEEEEvNS4_8identityENS4_13SM90_TMA_LOADENS1T_INS1U_ILi3ELi4ELi3EEENS4_18smem_ptr_flag_bitsILi16EEENSK_INS5_IJSQ_SH_EEENS5_IJSH_SB_EEEEEEEvS25_EENS_8epilogue10collective6detail29Sm90TmaWarpSpecializedAdapterINS2G_15DefaultEpilogueIfNS5_IJSB_llEEES2K_NS2F_6thread17LinearCombinationIfLi1EffLNS2L_9ScaleType4KindE0ELNS_15FloatRoundStyleE2EfEENS1_15EpilogueDefaultEEEEEvvEEEEvNT_6ParamsE --------------------------
	.section	.nv.shared._ZN7cutlass13device_kernelINS_4gemm6kernel13GemmUniversalIN4cute5tupleIJiiiiEEENS1_10collective13CollectiveMmaINS1_40MainloopSm90TmaGmmaWarpSpecializedSparseILi4ENS5_IJNS4_1CILi1EEENSA_ILi2EEESB_EEENS1_35KernelTmaWarpSpecializedCooperativeEEENS5_IJNSA_ILi256EEESG_NSA_ILi64EEEEEENS_10bfloat16_tENS5_IJNS4_6LayoutINS5_IJiNS5_IJSC_iEEEiEEENS5_IJlNS5_IJSB_SC_EEElEEEEENSK_INS5_IJNS5_IJNS5_IJNSA_ILi8EEESC_NSA_ILi4EEEEEEiEEENS5_IJNS5_IJNSA_ILi16EEESC_SC_EEEiEEEiEEENS5_IJNS5_IJNS5_IJSH_SU_NSA_ILi1024EEEEEENSA_ILi4096EEEEEENS5_IJNS5_IJSB_NSA_ILi512EEENSA_ILi32EEEEEElEEElEEEEEEEESJ_NS5_IJlSB_lEEENS4_8TiledMMAINS4_8MMA_AtomIJNS4_4SM904GMMA6SPARSE29GMMA_64x256x32_F32BF16BF16_SSILNS1D_5MajorE0ELS1G_0ELNS1D_7ScaleInE1ELS1H_1ELNS1D_9SparseSelE0EEEEEENSK_INS5_IJSC_SB_SB_EEENS5_IJSB_NSA_ILi0EEES1M_EEEEENS5_IJNS4_10UnderscoreES1P_S1P_EEEEENS4_23SM90_TMA_LOAD_MULTICASTENS4_14ComposedLayoutINS4_7SwizzleILi2ELi4ELi3EEENS4_25smem_sparse_ptr_flag_bitsILi2ELi16EEENSK_INS5_IJNS5_IJSB_SQ_EEENS5_IJSC_S13_EEEEEENS5_IJNS5_IJS1M_SH_EEESN_EEEEEEEvNS4_8identityENS4_13SM90_TMA_LOADENS1T_INS1U_ILi3ELi4ELi3EEENS4_18smem_ptr_flag_bitsILi16EEENSK_INS5_IJSQ_SH_EEENS5_IJSH_SB_EEEEEEEvS25_EENS_8epilogue10collective6detail29Sm90TmaWarpSpecializedAdapterINS2G_15DefaultEpilogueIfNS5_IJSB_llEEES2K_NS2F_6thread17LinearCombinationIfLi1EffLNS2L_9ScaleType4KindE0ELNS_15FloatRoundStyleE2EfEENS1_15EpilogueDefaultEEEEEvvEEEEvNT_6ParamsE,"aw",@nobits
	.sectionflags	@""
	.align	16
	.zero		1024


//--------------------- .nv.shared.reserved.0     --------------------------
	.section	.nv.shared.reserved.0,"aw",@nobits
	.weak		__nv_reservedSMEM_offset_0_alias
	.size		__nv_reservedSMEM_offset_0_alias, 0, 0
	.other		__nv_reservedSMEM_offset_0_alias,@"STO_CUDA_RESERVED_SHARED STV_DEFAULT"
__nv_reservedSMEM_offset_0_alias:
	.zero		0


//--------------------- .nv.global                --------------------------
	.section	.nv.global,"aw",@nobits
.nv.global:
	.type		_ZN39_INTERNAL_41bcdcf6_4_k_cu_e2479ffe_27874cute1_E,@object
	.size		_ZN39_INTERNAL_41bcdcf6_4_k_cu_e2479ffe_27874cute1_E,(_ZN39_INTERNAL_41bcdcf6_4_k_cu_e2479ffe_27874cuda3std3__45__cpo6cbeginE - _ZN39_INTERNAL_41bcdcf6_4_k_cu_e2479ffe_27874cute1_E)
_ZN39_INTERNAL_41bcdcf6_4_k_cu_e2479ffe_27874cute1_E:
	.zero		1
	.type		_ZN39_INTERNAL_41bcdcf6_4_k_cu_e2479ffe_27874cuda3std3__45__cpo6cbeginE,@object
	.size		_ZN39_INTERNAL_41bcdcf6_4_k_cu_e2479ffe_27874cuda3std3__45__cpo6cbeginE,(_ZN39_INTERNAL_41bcdcf6_4_k_cu_e2479ffe_27874cuda3std3__48in_placeE - _ZN39_INTERNAL_41bcdcf6_4_k_cu_e2479ffe_27874cuda3std3__45__cpo6cbeginE)
_ZN39_INTERNAL_41bcdcf6_4_k_cu_e2479ffe_27874cuda3std3__45__cpo6cbeginE:
	.zero		1
	.type		_ZN39_INTERNAL_41bcdcf6_4_k_cu_e2479ffe_27874cuda3std3__48in_placeE,@object
	.size		_ZN39_INTERNAL_41bcdcf6_4_k_cu_e2479ffe_27874cuda3std3__48in_placeE,(_ZN39_INTERNAL_41bcdcf6_4_k_cu_e2479ffe_27874cuda3std6ranges3__45__cpo9iter_moveE - _ZN39_INTERNAL_41bcdcf6_4_k_cu_e2479ffe_27874cuda3std3__48in_placeE)
_ZN39_INTERNAL_41bcdcf6_4_k_cu_e2479ffe_27874cuda3std3__48in_placeE:
	.zero		1
	.type		_ZN39_INTERNAL_41bcdcf6_4_k_cu_e2479ffe_27874cuda3std6ranges3__45__cpo9iter_moveE,@object
	.size		_ZN39_INTERNAL_41bcdcf6_4_k_cu_e2479ffe_27874cuda3std6ranges3__45__cpo9iter_moveE,(_ZN39_INTERNAL_41bcdcf6_4_k_cu_e2479ffe_27874cuda3std3__45__cpo5beginE - _ZN39_INTERNAL_41bcdcf6_4_k_cu_e2479ffe_27874cuda3std6ranges3__45__cpo9iter_moveE)
_ZN39_INTERNAL_41bcdcf6_4_k_cu_e2479ffe_27874cuda3std6ranges3__45__cpo9iter_moveE:
	.zero		1
	.type		_ZN39_INTERNAL_41bcdcf6_4_k_cu_e2479ffe_27874cuda3std3__45__cpo5beginE,@object
	.size		_ZN39_INTERNAL_41bcdcf6_4_k_cu_e2479ffe_27874cuda3std3__45__cpo5beginE,(_ZN39_INTERNAL_41bcdcf6_4_k_cu_e2479ffe_27874cuda3std3__441_GLOBAL__N__41bcdcf6_4_k_cu_e2479ffe_27876ignoreE - _ZN39_INTERNAL_41bcdcf6_4_k_cu_e2479ffe_27874cuda3std3__45__cpo5beginE)
_ZN39_INTERNAL_41bcdcf6_4_k_cu_e2479ffe_27874cuda3std3__45__cpo5beginE:
	.zero		1
	.type		_ZN39_INTERNAL_41bcdcf6_4_k_cu_e2479ffe_27874cuda3std3__441_GLOBAL__N__41bcdcf6_4_k_cu_e2479ffe_27876ignoreE,@object
	.size		_ZN39_INTERNAL_41bcdcf6_4_k_cu_e2479ffe_27874cuda3std3__441_GLOBAL__N__41bcdcf6_4_k_cu_e2479ffe_27876ignoreE,(_ZN39_INTERNAL_41bcdcf6_4_k_cu_e2479ffe_27874cute7productE - _ZN39_INTERNAL_41bcdcf6_4_k_cu_e2479ffe_27874cuda3std3__441_GLOBAL__N__41bcdcf6_4_k_cu_e2479ffe_27876ignoreE)
_ZN39_INTERNAL_41bcdcf6_4_k_cu_e2479ffe_27874cuda3std3__441_GLOBAL__N__41bcdcf6_4_k_cu_e2479ffe_27876ignoreE:
	.zero		1
	.type		_ZN39_INTERNAL_41bcdcf6_4_k_cu_e2479ffe_27874cute7productE,@object
	.size		_ZN39_INTERNAL_41bcdcf6_4_k_cu_e2479ffe_27874cute7productE,(_ZN39_INTERNAL_41bcdcf6_4_k_cu_e2479ffe_27874cuda3std3__45__cpo3endE - _ZN39_INTERNAL_41bcdcf6_4_k_cu_e2479ffe_27874cute7productE)
_ZN39_INTERNAL_41bcdcf6_4_k_cu_e2479ffe_27874cute7productE:
	.zero		1
	.type		_ZN39_INTERNAL_41bcdcf6_4_k_cu_e2479ffe_27874cuda3std3__45__cpo3endE,@object
	.size		_ZN39_INTERNAL_41bcdcf6_4_k_cu_e2479ffe_27874cuda3std3__45__cpo3endE,(_ZN39_INTERNAL_41bcdcf6_4_k_cu_e2479ffe_27874cuda3std3__419piecewise_constructE - _ZN39_INTERNAL_41bcdcf6_4_k_cu_e2479ffe_27874cuda3std3__45__cpo3endE)
_ZN39_INTERNAL_41bcdcf6_4_k_cu_e2479ffe_27874cuda3std3__45__cpo3endE:
	.zero		1
	.type		_ZN39_INTERNAL_41bcdcf6_4_k_cu_e2479ffe_27874cuda3std3__419piecewise_constructE,@object
	.size		_ZN39_INTERNAL_41bcdcf6_4_k_cu_e2479ffe_27874cuda3std3__419piecewise_constructE,(_ZN39_INTERNAL_41bcdcf6_4_k_cu_e2479ffe_27874cuda3std3__45__cpo4cendE - _ZN39_INTERNAL_41bcdcf6_4_k_cu_e2479ffe_27874cuda3std3__419piecewise_constructE)
_ZN39_INTERNAL_41bcdcf6_4_k_cu_e2479ffe_27874cuda3std3__419piecewise_constructE:
	.zero		1
	.type		_ZN39_INTERNAL_41bcdcf6_4_k_cu_e2479ffe_27874cuda3std3__45__cpo4cendE,@object
	.size		_ZN39_INTERNAL_41bcdcf6_4_k_cu_e2479ffe_27874cuda3std3__45__cpo4cendE,(_ZN39_INTERNAL_41bcdcf6_4_k_cu_e2479ffe_27874cuda3std6ranges3__45__cpo4swapE - _ZN39_INTERNAL_41bcdcf6_4_k_cu_e2479ffe_27874cuda3std3__45__cpo4cendE)
_ZN39_INTERNAL_41bcdcf6_4_k_cu_e2479ffe_27874cuda3std3__45__cpo4cendE:
	.zero		1
	.type		_ZN39_INTERNAL_41bcdcf6_4_k_cu_e2479ffe_27874cuda3std6ranges3__45__cpo4swapE,@object
	.size		_ZN39_INTERNAL_41bcdcf6_4_k_cu_e2479ffe_27874cuda3std6ranges3__45__cpo4swapE,(.L_7 - _ZN39_INTERNAL_41bcdcf6_4_k_cu_e2479ffe_27874cuda3std6ranges3__45__cpo4swapE)
_ZN39_INTERNAL_41bcdcf6_4_k_cu_e2479ffe_27874cuda3std6ranges3__45__cpo4swapE:
	.zero		1
.L_7:


//--------------------- .nv.constant0._ZN7cutlass13device_kernelINS_4gemm6kernel13GemmUniversalIN4cute5tupleIJiiiiEEENS1_10collective13CollectiveMmaINS1_40MainloopSm90TmaGmmaWarpSpecializedSparseILi4ENS5_IJNS4_1CILi1EEENSA_ILi2EEESB_EEENS1_35KernelTmaWarpSpecializedCooperativeEEENS5_IJNSA_ILi256EEESG_NSA_ILi64EEEEEENS_10bfloat16_tENS5_IJNS4_6LayoutINS5_IJiNS5_IJSC_iEEEiEEENS5_IJlNS5_IJSB_SC_EEElEEEEENSK_INS5_IJNS5_IJNS5_IJNSA_ILi8EEESC_NSA_ILi4EEEEEEiEEENS5_IJNS5_IJNSA_ILi16EEESC_SC_EEEiEEEiEEENS5_IJNS5_IJNS5_IJSH_SU_NSA_ILi1024EEEEEENSA_ILi4096EEEEEENS5_IJNS5_IJSB_NSA_ILi512EEENSA_ILi32EEEEEElEEElEEEEEEEESJ_NS5_IJlSB_lEEENS4_8TiledMMAINS4_8MMA_AtomIJNS4_4SM904GMMA6SPARSE29GMMA_64x256x32_F32BF16BF16_SSILNS1D_5MajorE0ELS1G_0ELNS1D_7ScaleInE1ELS1H_1ELNS1D_9SparseSelE0EEEEEENSK_INS5_IJSC_SB_SB_EEENS5_IJSB_NSA_ILi0EEES1M_EEEEENS5_IJNS4_10UnderscoreES1P_S1P_EEEEENS4_23SM90_TMA_LOAD_MULTICASTENS4_14ComposedLayoutINS4_7SwizzleILi2ELi4ELi3EEENS4_25smem_sparse_ptr_flag_bitsILi2ELi16EEENSK_INS5_IJNS5_IJSB_SQ_EEENS5_IJSC_S13_EEEEEENS5_IJNS5_IJS1M_SH_EEESN_EEEEEEEvNS4_8identityENS4_13SM90_TMA_LOADENS1T_INS1U_ILi3ELi4ELi3EEENS4_18smem_ptr_flag_bitsILi16EEENSK_INS5_IJSQ_SH_EEENS5_IJSH_SB_EEEEEEEvS25_EENS_8epilogue10collective6detail29Sm90TmaWarpSpecializedAdapterINS2G_15DefaultEpilogueIfNS5_IJSB_llEEES2K_NS2F_6thread17LinearCombinationIfLi1EffLNS2L_9ScaleType4KindE0ELNS_15FloatRoundStyleE2EfEENS1_15EpilogueDefaultEEEEEvvEEEEvNT_6ParamsE --------------------------
	.section	.nv.constant0._ZN7cutlass13device_kernelINS_4gemm6kernel13GemmUniversalIN4cute5tupleIJiiiiEEENS1_10collective13CollectiveMmaINS1_40MainloopSm90TmaGmmaWarpSpecializedSparseILi4ENS5_IJNS4_1CILi1EEENSA_ILi2EEESB_EEENS1_35KernelTmaWarpSpecializedCooperativeEEENS5_IJNSA_ILi256EEESG_NSA_ILi64EEEEEENS_10bfloat16_tENS5_IJNS4_6LayoutINS5_IJiNS5_IJSC_iEEEiEEENS5_IJlNS5_IJSB_SC_EEElEEEEENSK_INS5_IJNS5_IJNS5_IJNSA_ILi8EEESC_NSA_ILi4EEEEEEiEEENS5_IJNS5_IJNSA_ILi16EEESC_SC_EEEiEEEiEEENS5_IJNS5_IJNS5_IJSH_SU_NSA_ILi1024EEEEEENSA_ILi4096EEEEEENS5_IJNS5_IJSB_NSA_ILi512EEENSA_ILi32EEEEEElEEElEEEEEEEESJ_NS5_IJlSB_lEEENS4_8TiledMMAINS4_8MMA_AtomIJNS4_4SM904GMMA6SPARSE29GMMA_64x256x32_F32BF16BF16_SSILNS1D_5MajorE0ELS1G_0ELNS1D_7ScaleInE1ELS1H_1ELNS1D_9SparseSelE0EEEEEENSK_INS5_IJSC_SB_SB_EEENS5_IJSB_NSA_ILi0EEES1M_EEEEENS5_IJNS4_10UnderscoreES1P_S1P_EEEEENS4_23SM90_TMA_LOAD_MULTICASTENS4_14ComposedLayoutINS4_7SwizzleILi2ELi4ELi3EEENS4_25smem_sparse_ptr_flag_bitsILi2ELi16EEENSK_INS5_IJNS5_IJSB_SQ_EEENS5_IJSC_S13_EEEEEENS5_IJNS5_IJS1M_SH_EEESN_EEEEEEEvNS4_8identityENS4_13SM90_TMA_LOADENS1T_INS1U_ILi3ELi4ELi3EEENS4_18smem_ptr_flag_bitsILi16EEENSK_INS5_IJSQ_SH_EEENS5_IJSH_SB_EEEEEEEvS25_EENS_8epilogue10collective6detail29Sm90TmaWarpSpecializedAdapterINS2G_15DefaultEpilogueIfNS5_IJSB_llEEES2K_NS2F_6thread17LinearCombinationIfLi1EffLNS2L_9ScaleType4KindE0ELNS_15FloatRoundStyleE2EfEENS1_15EpilogueDefaultEEEEEvvEEEEvNT_6ParamsE,"a",@progbits
	.sectionflags	@""
	.align	4
.nv.constant0._ZN7cutlass13device_kernelINS_4gemm6kernel13GemmUniversalIN4cute5tupleIJiiiiEEENS1_10collective13CollectiveMmaINS1_40MainloopSm90TmaGmmaWarpSpecializedSparseILi4ENS5_IJNS4_1CILi1EEENSA_ILi2EEESB_EEENS1_35KernelTmaWarpSpecializedCooperativeEEENS5_IJNSA_ILi256EEESG_NSA_ILi64EEEEEENS_10bfloat16_tENS5_IJNS4_6LayoutINS5_IJiNS5_IJSC_iEEEiEEENS5_IJlNS5_IJSB_SC_EEElEEEEENSK_INS5_IJNS5_IJNS5_IJNSA_ILi8EEESC_NSA_ILi4EEEEEEiEEENS5_IJNS5_IJNSA_ILi16EEESC_SC_EEEiEEEiEEENS5_IJNS5_IJNS5_IJSH_SU_NSA_ILi1024EEEEEENSA_ILi4096EEEEEENS5_IJNS5_IJSB_NSA_ILi512EEENSA_ILi32EEEEEElEEElEEEEEEEESJ_NS5_IJlSB_lEEENS4_8TiledMMAINS4_8MMA_AtomIJNS4_4SM904GMMA6SPARSE29GMMA_64x256x32_F32BF16BF16_SSILNS1D_5MajorE0ELS1G_0ELNS1D_7ScaleInE1ELS1H_1ELNS1D_9SparseSelE0EEEEEENSK_INS5_IJSC_SB_SB_EEENS5_IJSB_NSA_ILi0EEES1M_EEEEENS5_IJNS4_10UnderscoreES1P_S1P_EEEEENS4_23SM90_TMA_LOAD_MULTICASTENS4_14ComposedLayoutINS4_7SwizzleILi2ELi4ELi3EEENS4_25smem_sparse_ptr_flag_bitsILi2ELi16EEENSK_INS5_IJNS5_IJSB_SQ_EEENS5_IJSC_S13_EEEEEENS5_IJNS5_IJS1M_SH_EEESN_EEEEEEEvNS4_8identityENS4_13SM90_TMA_LOADENS1T_INS1U_ILi3ELi4ELi3EEENS4_18smem_ptr_flag_bitsILi16EEENSK_INS5_IJSQ_SH_EEENS5_IJSH_SB_EEEEEEEvS25_EENS_8epilogue10collective6detail29Sm90TmaWarpSpecializedAdapterINS2G_15DefaultEpilogueIfNS5_IJSB_llEEES2K_NS2F_6thread17LinearCombinationIfLi1EffLNS2L_9ScaleType4KindE0ELNS_15FloatRoundStyleE2EfEENS1_15EpilogueDefaultEEEEEvvEEEEvNT_6ParamsE:
	.zero		1920


//--------------------- SYMBOLS --------------------------

	.type		.nv.reservedSmem.offset0,@object
	.size		.nv.reservedSmem.offset0,0x4
